	.target	sm_100a

	.elftype	@"ET_EXEC"


//--------------------- .note.nv.tkinfo           --------------------------
	.section	.note.nv.tkinfo,"",@"SHT_NOTE"
	.sectionflags	@"SHF_NOTE_NV_TKINFO"
	.tkinfo
        /*0018*/ 	.word	0x00000080
        /*0030*/ 	.string	""
        /*0030*/ 	.string	"ptxas"
        /*0030*/ 	.string	"Cuda compilation tools, release 12.8, V12.8.93"
        /*0030*/ 	.string	"Build cuda_12.8.r12.8/compiler.35583870_0"
        /*0030*/ 	.string	"-v  -lineinfo  -arch sm_100a "



//--------------------- .note.nv.cuver            --------------------------
	.section	.note.nv.cuver,"",@"SHT_NOTE"
	.sectionflags	@"SHF_NOTE_NV_CUVER"
        /*0018*/ 	.short	0x0001
        /*001a*/ 	.short	0x0064
        /*001c*/ 	.short	0x0001
        /*001e*/ 	.short	0x0000
        /*0020*/ 	.short	0x0001
        /*0022*/ 	.short	0x0000


//--------------------- .nv.info                  --------------------------
	.section	.nv.info,"",@"SHT_CUDA_INFO"
	.align	4


	//----- nvinfo : EIATTR_REGCOUNT
	.align		4
        /*0000*/ 	.byte	0x04, 0x2f
        /*0002*/ 	.short	(.L_5 - .L_4)
	.align		4
.L_4:
        /*0004*/ 	.word	index@(_attn_fwd_tma_ws_persistent)
        /*0008*/ 	.word	0x00000060


	//----- nvinfo : EIATTR_FRAME_SIZE
	.align		4
.L_5:
        /*000c*/ 	.byte	0x04, 0x11
        /*000e*/ 	.short	(.L_7 - .L_6)
	.align		4
.L_6:
        /*0010*/ 	.word	index@($__internal_3_$__cuda_sm20_div_s64)
        /*0014*/ 	.word	0x00000020


	//----- nvinfo : EIATTR_FRAME_SIZE
	.align		4
.L_7:
        /*0018*/ 	.byte	0x04, 0x11
        /*001a*/ 	.short	(.L_9 - .L_8)
	.align		4
.L_8:
        /*001c*/ 	.word	index@($__internal_2_$__cuda_sm10x_tcgen05_guardrail_trap_unallocated_columns_being_dealloced)
        /*0020*/ 	.word	0x00000020


	//----- nvinfo : EIATTR_FRAME_SIZE
	.align		4
.L_9:
        /*0024*/ 	.byte	0x04, 0x11
        /*0026*/ 	.short	(.L_11 - .L_10)
	.align		4
.L_10:
        /*0028*/ 	.word	index@($__internal_1_$__cuda_sm10x_tcgen05_guardrail_trap_phase_invalid_during_alloc)
        /*002c*/ 	.word	0x00000020


	//----- nvinfo : EIATTR_FRAME_SIZE
	.align		4
.L_11:
        /*0030*/ 	.byte	0x04, 0x11
        /*0032*/ 	.short	(.L_13 - .L_12)
	.align		4
.L_12:
        /*0034*/ 	.word	index@($__internal_0_$__cuda_sm10x_tcgen05_guardrail_trap_col_being_dealloced_not_returned_by_alloc)
        /*0038*/ 	.word	0x00000020


	//----- nvinfo : EIATTR_FRAME_SIZE
	.align		4
.L_13:
        /*003c*/ 	.byte	0x04, 0x11
        /*003e*/ 	.short	(.L_15 - .L_14)
	.align		4
.L_14:
        /*0040*/ 	.word	index@(_attn_fwd_tma_ws_persistent)
        /*0044*/ 	.word	0x00000020


	//----- nvinfo : EIATTR_MIN_STACK_SIZE
	.align		4
.L_15:
        /*0048*/ 	.byte	0x04, 0x12
        /*004a*/ 	.short	(.L_17 - .L_16)
	.align		4
.L_16:
        /*004c*/ 	.word	index@(_attn_fwd_tma_ws_persistent)
        /*0050*/ 	.word	0x00000020
.L_17:


//--------------------- .nv.info._attn_fwd_tma_ws_persistent --------------------------
	.section	.nv.info._attn_fwd_tma_ws_persistent,"",@"SHT_CUDA_INFO"
	.sectionflags	@""
	.align	4


	//----- nvinfo : EIATTR_CUDA_API_VERSION
	.align		4
        /*0000*/ 	.byte	0x04, 0x37
        /*0002*/ 	.short	(.L_19 - .L_18)
.L_18:
        /*0004*/ 	.word	0x00000080


	//----- nvinfo : EIATTR_KPARAM_INFO
	.align		4
.L_19:
        /*0008*/ 	.byte	0x04, 0x17
        /*000a*/ 	.short	(.L_21 - .L_20)
.L_20:
        /*000c*/ 	.word	0x00000000
        /*0010*/ 	.short	0x0015
        /*0012*/ 	.short	0x0070
        /*0014*/ 	.byte	0x00, 0xf4, 0x21, 0x00


	//----- nvinfo : EIATTR_KPARAM_INFO
	.align		4
.L_21:
        /*0018*/ 	.byte	0x04, 0x17
        /*001a*/ 	.short	(.L_23 - .L_22)
.L_22:
        /*001c*/ 	.word	0x00000000
        /*0020*/ 	.short	0x0014
        /*0022*/ 	.short	0x0068
        /*0024*/ 	.byte	0x00, 0xf0, 0x11, 0x00


	//----- nvinfo : EIATTR_KPARAM_INFO
	.align		4
.L_23:
        /*0028*/ 	.byte	0x04, 0x17
        /*002a*/ 	.short	(.L_25 - .L_24)
.L_24:
        /*002c*/ 	.word	0x00000000
        /*0030*/ 	.short	0x0013
        /*0032*/ 	.short	0x0064
        /*0034*/ 	.byte	0x00, 0xf0, 0x11, 0x00


	//----- nvinfo : EIATTR_KPARAM_INFO
	.align		4
.L_25:
        /*0038*/ 	.byte	0x04, 0x17
        /*003a*/ 	.short	(.L_27 - .L_26)
.L_26:
        /*003c*/ 	.word	0x00000000
        /*0040*/ 	.short	0x0012
        /*0042*/ 	.short	0x0060
        /*0044*/ 	.byte	0x00, 0xf0, 0x11, 0x00


	//----- nvinfo : EIATTR_KPARAM_INFO
	.align		4
.L_27:
        /*0048*/ 	.byte	0x04, 0x17
        /*004a*/ 	.short	(.L_29 - .L_28)
.L_28:
        /*004c*/ 	.word	0x00000000
        /*0050*/ 	.short	0x0011
        /*0052*/ 	.short	0x005c
        /*0054*/ 	.byte	0x00, 0xf0, 0x11, 0x00


	//----- nvinfo : EIATTR_KPARAM_INFO
	.align		4
.L_29:
        /*0058*/ 	.byte	0x04, 0x17
        /*005a*/ 	.short	(.L_31 - .L_30)
.L_30:
        /*005c*/ 	.word	0x00000000
        /*0060*/ 	.short	0x0010
        /*0062*/ 	.short	0x0058
        /*0064*/ 	.byte	0x00, 0xf0, 0x11, 0x00


	//----- nvinfo : EIATTR_KPARAM_INFO
	.align		4
.L_31:
        /*0068*/ 	.byte	0x04, 0x17
        /*006a*/ 	.short	(.L_33 - .L_32)
.L_32:
        /*006c*/ 	.word	0x00000000
        /*0070*/ 	.short	0x000f
        /*0072*/ 	.short	0x0054
        /*0074*/ 	.byte	0x00, 0xf0, 0x11, 0x00


	//----- nvinfo : EIATTR_KPARAM_INFO
	.align		4
.L_33:
        /*0078*/ 	.byte	0x04, 0x17
        /*007a*/ 	.short	(.L_35 - .L_34)
.L_34:
        /*007c*/ 	.word	0x00000000
        /*0080*/ 	.short	0x000e
        /*0082*/ 	.short	0x0050
        /*0084*/ 	.byte	0x00, 0xf0, 0x11, 0x00


	//----- nvinfo : EIATTR_KPARAM_INFO
	.align		4
.L_35:
        /*0088*/ 	.byte	0x04, 0x17
        /*008a*/ 	.short	(.L_37 - .L_36)
.L_36:
        /*008c*/ 	.word	0x00000000
        /*0090*/ 	.short	0x000d
        /*0092*/ 	.short	0x004c
        /*0094*/ 	.byte	0x00, 0xf0, 0x11, 0x00


	//----- nvinfo : EIATTR_KPARAM_INFO
	.align		4
.L_37:
        /*0098*/ 	.byte	0x04, 0x17
        /*009a*/ 	.short	(.L_39 - .L_38)
.L_38:
        /*009c*/ 	.word	0x00000000
        /*00a0*/ 	.short	0x000c
        /*00a2*/ 	.short	0x0048
        /*00a4*/ 	.byte	0x00, 0xf0, 0x11, 0x00


	//----- nvinfo : EIATTR_KPARAM_INFO
	.align		4
.L_39:
        /*00a8*/ 	.byte	0x04, 0x17
        /*00aa*/ 	.short	(.L_41 - .L_40)
.L_40:
        /*00ac*/ 	.word	0x00000000
        /*00b0*/ 	.short	0x000b
        /*00b2*/ 	.short	0x0044
        /*00b4*/ 	.byte	0x00, 0xf0, 0x11, 0x00


	//----- nvinfo : EIATTR_KPARAM_INFO
	.align		4
.L_41:
        /*00b8*/ 	.byte	0x04, 0x17
        /*00ba*/ 	.short	(.L_43 - .L_42)
.L_42:
        /*00bc*/ 	.word	0x00000000
        /*00c0*/ 	.short	0x000a
        /*00c2*/ 	.short	0x0040
        /*00c4*/ 	.byte	0x00, 0xf0, 0x11, 0x00


	//----- nvinfo : EIATTR_KPARAM_INFO
	.align		4
.L_43:
        /*00c8*/ 	.byte	0x04, 0x17
        /*00ca*/ 	.short	(.L_45 - .L_44)
.L_44:
        /*00cc*/ 	.word	0x00000000
        /*00d0*/ 	.short	0x0009
        /*00d2*/ 	.short	0x003c
        /*00d4*/ 	.byte	0x00, 0xf0, 0x11, 0x00


	//----- nvinfo : EIATTR_KPARAM_INFO
	.align		4
.L_45:
        /*00d8*/ 	.byte	0x04, 0x17
        /*00da*/ 	.short	(.L_47 - .L_46)
.L_46:
        /*00dc*/ 	.word	0x00000000
        /*00e0*/ 	.short	0x0008
        /*00e2*/ 	.short	0x0038
        /*00e4*/ 	.byte	0x00, 0xf0, 0x11, 0x00


	//----- nvinfo : EIATTR_KPARAM_INFO
	.align		4
.L_47:
        /*00e8*/ 	.byte	0x04, 0x17
        /*00ea*/ 	.short	(.L_49 - .L_48)
.L_48:
        /*00ec*/ 	.word	0x00000000
        /*00f0*/ 	.short	0x0007
        /*00f2*/ 	.short	0x0034
        /*00f4*/ 	.byte	0x00, 0xf0, 0x11, 0x00


	//----- nvinfo : EIATTR_KPARAM_INFO
	.align		4
.L_49:
        /*00f8*/ 	.byte	0x04, 0x17
        /*00fa*/ 	.short	(.L_51 - .L_50)
.L_50:
        /*00fc*/ 	.word	0x00000000
        /*0100*/ 	.short	0x0006
        /*0102*/ 	.short	0x0030
        /*0104*/ 	.byte	0x00, 0xf0, 0x11, 0x00


	//----- nvinfo : EIATTR_KPARAM_INFO
	.align		4
.L_51:
        /*0108*/ 	.byte	0x04, 0x17
        /*010a*/ 	.short	(.L_53 - .L_52)
.L_52:
        /*010c*/ 	.word	0x00000000
        /*0110*/ 	.short	0x0005
        /*0112*/ 	.short	0x0028
        /*0114*/ 	.byte	0x00, 0xf4, 0x21, 0x00


	//----- nvinfo : EIATTR_KPARAM_INFO
	.align		4
.L_53:
        /*0118*/ 	.byte	0x04, 0x17
        /*011a*/ 	.short	(.L_55 - .L_54)
.L_54:
        /*011c*/ 	.word	0x00000000
        /*0120*/ 	.short	0x0004
        /*0122*/ 	.short	0x0020
        /*0124*/ 	.byte	0x00, 0xf4, 0x21, 0x00


	//----- nvinfo : EIATTR_KPARAM_INFO
	.align		4
.L_55:
        /*0128*/ 	.byte	0x04, 0x17
        /*012a*/ 	.short	(.L_57 - .L_56)
.L_56:
        /*012c*/ 	.word	0x00000000
        /*0130*/ 	.short	0x0003
        /*0132*/ 	.short	0x0018
        /*0134*/ 	.byte	0x00, 0xf0, 0x11, 0x00


	//----- nvinfo : EIATTR_KPARAM_INFO
	.align		4
.L_57:
        /*0138*/ 	.byte	0x04, 0x17
        /*013a*/ 	.short	(.L_59 - .L_58)
.L_58:
        /*013c*/ 	.word	0x00000000
        /*0140*/ 	.short	0x0002
        /*0142*/ 	.short	0x0010
        /*0144*/ 	.byte	0x00, 0xf4, 0x21, 0x00


	//----- nvinfo : EIATTR_KPARAM_INFO
	.align		4
.L_59:
        /*0148*/ 	.byte	0x04, 0x17
        /*014a*/ 	.short	(.L_61 - .L_60)
.L_60:
        /*014c*/ 	.word	0x00000000
        /*0150*/ 	.short	0x0001
        /*0152*/ 	.short	0x0008
        /*0154*/ 	.byte	0x00, 0xf4, 0x21, 0x00


	//----- nvinfo : EIATTR_KPARAM_INFO
	.align		4
.L_61:
        /*0158*/ 	.byte	0x04, 0x17
        /*015a*/ 	.short	(.L_63 - .L_62)
.L_62:
        /*015c*/ 	.word	0x00000000
        /*0160*/ 	.short	0x0000
        /*0162*/ 	.short	0x0000
        /*0164*/ 	.byte	0x00, 0xf4, 0x21, 0x00


	//----- nvinfo : EIATTR_AT_ENTRY_FRAGMENTS
	.align		4
.L_63:
        /*0168*/ 	.byte	0x04, 0x4f
        /*016a*/ 	.short	(.L_65 - .L_64)


	//   ....[0]....
.L_64:
        /*016c*/ 	.word	0x00000004


	//----- nvinfo : EIATTR_RESERVED_SMEM_USED
	.align		4
.L_65:
        /*0170*/ 	.byte	0x01, 0x41
	.zero		2


	//----- nvinfo : EIATTR_SPARSE_MMA_MASK
	.align		4
        /*0174*/ 	.byte	0x03, 0x50
        /*0176*/ 	.short	0x0000


	//----- nvinfo : EIATTR_TCGEN05_1CTA_USED
	.align		4
        /*0178*/ 	.byte	0x01, 0x51
	.zero		2


	//----- nvinfo : EIATTR_MAXREG_COUNT
	.align		4
        /*017c*/ 	.byte	0x03, 0x1b
        /*017e*/ 	.short	0x0060


	//----- nvinfo : EIATTR_NUM_BARRIERS
	.align		4
        /*0180*/ 	.byte	0x02, 0x4c
        /*0182*/ 	.byte	0x07
	.zero		1


	//----- nvinfo : EIATTR_ANNOTATIONS
	.align		4
        /*0184*/ 	.byte	0x04, 0x55
        /*0186*/ 	.short	(.L_67 - .L_66)


	//   ....[0]....
.L_66:
        /*0188*/ 	.word	0x00000001
        /* <DEDUP_REMOVED lines=17> */
        /*029c*/ 	.byte	0xe0, 0xbf, 0x00, 0x00


	//----- nvinfo : EIATTR_INT_WARP_WIDE_INSTR_OFFSETS
	.align		4
.L_67:
        /*02a0*/ 	.byte	0x04, 0x31
        /*02a2*/ 	.short	(.L_69 - .L_68)


	//   ....[0]....
.L_68:
        /*02a4*/ 	.word	0x00001ed0


	//   ....[1]....
        /*02a8*/ 	.word	0x00001ee0


	//   ....[2]....
        /*02ac*/ 	.word	0x00003c90


	//   ....[3]....
        /*02b0*/ 	.word	0x00003ca0


	//   ....[4]....
        /*02b4*/ 	.word	0x00005d60


	//   ....[5]....
        /*02b8*/ 	.word	0x00005d70


	//   ....[6]....
        /*02bc*/ 	.word	0x00005d80


	//   ....[7]....
        /*02c0*/ 	.word	0x00007070


	//   ....[8]....
        /*02c4*/ 	.word	0x00007080


	//   ....[9]....
        /*02c8*/ 	.word	0x00007090


	//   ....[10]....
        /*02cc*/ 	.word	0x00008600


	//   ....[11]....
        /*02d0*/ 	.word	0x00008650


	//   ....[12]....
        /*02d4*/ 	.word	0x000087c0


	//   ....[13]....
        /*02d8*/ 	.word	0x00008a40


	//   ....[14]....
        /*02dc*/ 	.word	0x00008a90


	//   ....[15]....
        /*02e0*/ 	.word	0x0000b070


	//   ....[16]....
        /*02e4*/ 	.word	0x0000b130


	//   ....[17]....
        /*02e8*/ 	.word	0x0000cd80


	//   ....[18]....
        /*02ec*/ 	.word	0x0000cdd0


	//   ....[19]....
        /*02f0*/ 	.word	0x0000d060


	//   ....[20]....
        /*02f4*/ 	.word	0x0000d090


	//----- nvinfo : EIATTR_COOP_GROUP_MASK_REGIDS
	.align		4
.L_69:
        /*02f8*/ 	.byte	0x04, 0x29
        /*02fa*/ 	.short	(.L_71 - .L_70)


	//   ....[0]....
.L_70:
        /*02fc*/ 	.word	0xffffffff


	//   ....[1]....
        /*0300*/ 	.word	0xffffffff


	//   ....[2]....
        /*0304*/ 	.word	0xffffffff


	//   ....[3]....
        /*0308*/ 	.word	0xffffffff


	//   ....[4]....
        /*030c*/ 	.word	0xffffffff


	//   ....[5]....
        /*0310*/ 	.word	0xffffffff


	//   ....[6]....
        /*0314*/ 	.word	0xffffffff


	//   ....[7]....
        /*0318*/ 	.word	0xffffffff


	//   ....[8]....
        /*031c*/ 	.word	0xffffffff


	//   ....[9]....
        /*0320*/ 	.word	0xffffffff


	//   ....[10]....
        /*0324*/ 	.word	0xffffffff


	//   ....[11]....
        /*0328*/ 	.word	0xffffffff


	//   ....[12]....
        /*032c*/ 	.word	0xffffffff


	//   ....[13]....
        /*0330*/ 	.word	0xffffffff


	//   ....[14]....
        /*0334*/ 	.word	0xffffffff


	//   ....[15]....
        /*0338*/ 	.word	0xffffffff


	//   ....[16]....
        /*033c*/ 	.word	0xffffffff


	//   ....[17]....
        /*0340*/ 	.word	0xffffffff


	//   ....[18]....
        /*0344*/ 	.word	0xffffffff


	//   ....[19]....
        /*0348*/ 	.word	0xffffffff


	//   ....[20]....
        /*034c*/ 	.word	0xffffffff


	//   ....[21]....
        /*0350*/ 	.word	0xffffffff


	//   ....[22]....
        /*0354*/ 	.word	0xffffffff


	//   ....[23]....
        /*0358*/ 	.word	0xffffffff


	//   ....[24]....
        /*035c*/ 	.word	0xffffffff


	//   ....[25]....
        /*0360*/ 	.word	0xffffffff


	//   ....[26]....
        /*0364*/ 	.word	0xffffffff


	//   ....[27]....
        /*0368*/ 	.word	0xffffffff


	//   ....[28]....
        /*036c*/ 	.word	0xffffffff


	//   ....[29]....
        /*0370*/ 	.word	0xffffffff


	//   ....[30]....
        /*0374*/ 	.word	0xffffffff


	//   ....[31]....
        /*0378*/ 	.word	0xffffffff


	//   ....[32]....
        /*037c*/ 	.word	0xffffffff


	//   ....[33]....
        /*0380*/ 	.word	0xffffffff


	//   ....[34]....
        /*0384*/ 	.word	0xffffffff


	//   ....[35]....
        /*0388*/ 	.word	0xffffffff


	//   ....[36]....
        /*038c*/ 	.word	0xffffffff


	//   ....[37]....
        /*0390*/ 	.word	0xffffffff


	//   ....[38]....
        /*0394*/ 	.word	0xffffffff


	//   ....[39]....
        /*0398*/ 	.word	0xffffffff


	//   ....[40]....
        /*039c*/ 	.word	0xffffffff


	//   ....[41]....
        /*03a0*/ 	.word	0xffffffff


	//   ....[42]....
        /*03a4*/ 	.word	0xffffffff


	//   ....[43]....
        /*03a8*/ 	.word	0xffffffff


	//----- nvinfo : EIATTR_COOP_GROUP_INSTR_OFFSETS
	.align		4
.L_71:
        /*03ac*/ 	.byte	0x04, 0x28
        /*03ae*/ 	.short	(.L_73 - .L_72)


	//   ....[0]....
.L_72:
        /*03b0*/ 	.word	0x00000300


	//   ....[1]....
        /*03b4*/ 	.word	0x00000360


	//   ....[2]....
        /*03b8*/ 	.word	0x00000370


	//   ....[3]....
        /*03bc*/ 	.word	0x00000850


	//   ....[4]....
        /*03c0*/ 	.word	0x000008d0


	//   ....[5]....
        /*03c4*/ 	.word	0x00000d30


	//   ....[6]....
        /*03c8*/ 	.word	0x00000e80


	//   ....[7]....
        /*03cc*/ 	.word	0x000012e0


	//   ....[8]....
        /*03d0*/ 	.word	0x00001e60


	//   ....[9]....
        /*03d4*/ 	.word	0x00002290


	//   ....[10]....
        /*03d8*/ 	.word	0x000022e0


	//   ....[11]....
        /*03dc*/ 	.word	0x00002960


	//   ....[12]....
        /*03e0*/ 	.word	0x000029c0


	//   ....[13]....
        /*03e4*/ 	.word	0x00003d60


	//   ....[14]....
        /*03e8*/ 	.word	0x00003e20


	//   ....[15]....
        /*03ec*/ 	.word	0x00004460


	//   ....[16]....
        /*03f0*/ 	.word	0x00004b80


	//   ....[17]....
        /*03f4*/ 	.word	0x00004c90


	//   ....[18]....
        /*03f8*/ 	.word	0x00005010


	//   ....[19]....
        /*03fc*/ 	.word	0x00005470


	//   ....[20]....
        /*0400*/ 	.word	0x00005e90


	//   ....[21]....
        /*0404*/ 	.word	0x00005fb0


	//   ....[22]....
        /*0408*/ 	.word	0x00006340


	//   ....[23]....
        /*040c*/ 	.word	0x000067a0


	//   ....[24]....
        /*0410*/ 	.word	0x00007190


	//   ....[25]....
        /*0414*/ 	.word	0x00007250


	//   ....[26]....
        /*0418*/ 	.word	0x00007920


	//   ....[27]....
        /*041c*/ 	.word	0x00007fc0


	//   ....[28]....
        /*0420*/ 	.word	0x00008070


	//   ....[29]....
        /*0424*/ 	.word	0x00008310


	//   ....[30]....
        /*0428*/ 	.word	0x000096d0


	//   ....[31]....
        /*042c*/ 	.word	0x00009790


	//   ....[32]....
        /*0430*/ 	.word	0x00009810


	//   ....[33]....
        /*0434*/ 	.word	0x00009f30


	//   ....[34]....
        /*0438*/ 	.word	0x0000a030


	//   ....[35]....
        /*043c*/ 	.word	0x0000a460


	//   ....[36]....
        /*0440*/ 	.word	0x0000b3c0


	//   ....[37]....
        /*0444*/ 	.word	0x0000b410


	//   ....[38]....
        /*0448*/ 	.word	0x0000ba70


	//   ....[39]....
        /*044c*/ 	.word	0x0000bad0


	//   ....[40]....
        /*0450*/ 	.word	0x0000ce50


	//   ....[41]....
        /*0454*/ 	.word	0x0000cec0


	//   ....[42]....
        /*0458*/ 	.word	0x0000d170


	//   ....[43]....
        /*045c*/ 	.word	0x0000d1d0


	//----- nvinfo : EIATTR_REG_RECONFIG
	.align		4
.L_73:
        /*0460*/ 	.byte	0x01, 0x54
	.zero		2


	//----- nvinfo : EIATTR_VRC_CTA_INIT_COUNT
	.align		4
        /*0464*/ 	.byte	0x02, 0x4a
        /*0466*/ 	.byte	0x80
	.zero		1


	//----- nvinfo : EIATTR_MBARRIER_INSTR_OFFSETS
	.align		4
        /*0468*/ 	.byte	0x04, 0x39
        /*046a*/ 	.short	(.L_75 - .L_74)


	//   ....[0]....
.L_74:
        /*046c*/ 	.word	0x00001e40
        /*0470*/ 	.word	0x000000ff
        /*0474*/ 	.word	0x000383e0
        /*0478*/ 	.short	0x010a
        /*047a*/ 	.byte	0x0b
	.zero		1


	//   ....[1]....
        /*047c*/ 	.word	0x00002110
        /*0480*/ 	.word	0x000000ff
        /*0484*/ 	.word	0x00038390
        /*0488*/ 	.short	0x010a
        /*048a*/ 	.byte	0x0b
	.zero		1


	//   ....[2]....
        /*048c*/ 	.word	0x00002170
        /*0490*/ 	.word	0x000000ff
        /*0494*/ 	.word	0x00038400
        /*0498*/ 	.short	0x0101
        /*049a*/ 	.byte	0x0b
	.zero		1


	//   ....[3]....
        /*049c*/ 	.word	0x00002a30
        /*04a0*/ 	.word	0x000000ff
        /*04a4*/ 	.word	0x00038360
        /*04a8*/ 	.short	0x010a
        /*04aa*/ 	.byte	0x0b
	.zero		1


	//   ....[4]....
        /*04ac*/ 	.word	0x00002a90
        /*04b0*/ 	.word	0x000000ff
        /*04b4*/ 	.word	0x00038430
        /*04b8*/ 	.short	0x0101
        /*04ba*/ 	.byte	0x0b
	.zero		1


	//   ....[5]....
        /*04bc*/ 	.word	0x00002ad0
        /*04c0*/ 	.word	0x000000ff
        /*04c4*/ 	.word	0x00038350
        /*04c8*/ 	.short	0x010a
        /*04ca*/ 	.byte	0x0b
	.zero		1


	//   ....[6]....
        /*04cc*/ 	.word	0x00002d50
        /*04d0*/ 	.word	0x000000ff
        /*04d4*/ 	.word	0x00038440
        /*04d8*/ 	.short	0x0107
        /*04da*/ 	.byte	0x0b
	.zero		1


	//   ....[7]....
        /*04dc*/ 	.word	0x00004420
        /*04e0*/ 	.word	0x000000ff
        /*04e4*/ 	.word	0x00038300
        /*04e8*/ 	.short	0x010a
        /*04ea*/ 	.byte	0x13
	.zero		1


	//   ....[8]....
        /*04ec*/ 	.word	0x00004440
        /*04f0*/ 	.word	0x000000ff
        /*04f4*/ 	.word	0x00038420
        /*04f8*/ 	.short	0x010a
        /*04fa*/ 	.byte	0x0b
	.zero		1


	//   ....[9]....
        /*04fc*/ 	.word	0x00004830
        /*0500*/ 	.word	0x000000ff
        /*0504*/ 	.word	0x00038440
        /*0508*/ 	.short	0x010a
        /*050a*/ 	.byte	0x0b
	.zero		1


	//   ....[10]....
        /*050c*/ 	.word	0x00004ac0
        /*0510*/ 	.word	0x000000ff
        /*0514*/ 	.word	0x00038440
        /*0518*/ 	.short	0x010a
        /*051a*/ 	.byte	0x0b
	.zero		1


	//   ....[11]....
        /*051c*/ 	.word	0x00004b20
        /*0520*/ 	.word	0x000000ff
        /*0524*/ 	.word	0x00038330
        /*0528*/ 	.short	0x0101
        /*052a*/ 	.byte	0x13
	.zero		1


	//   ....[12]....
        /*052c*/ 	.word	0x00005cb0
        /*0530*/ 	.word	0x000000ff
        /*0534*/ 	.word	0x00038330
        /*0538*/ 	.short	0x010a
        /*053a*/ 	.byte	0x11
	.zero		1


	//   ....[13]....
        /*053c*/ 	.word	0x00006fc0
        /*0540*/ 	.word	0x000000ff
        /*0544*/ 	.word	0x00038320
        /*0548*/ 	.short	0x010a
        /*054a*/ 	.byte	0x11
	.zero		1


	//   ....[14]....
        /*054c*/ 	.word	0x000077a0
        /*0550*/ 	.word	0x000000ff
        /*0554*/ 	.word	0x000383c0
        /*0558*/ 	.short	0x010a
        /*055a*/ 	.byte	0x0b
	.zero		1


	//   ....[15]....
        /*055c*/ 	.word	0x000077c0
        /*0560*/ 	.word	0x000000ff
        /*0564*/ 	.word	0x000383b0
        /*0568*/ 	.short	0x010a
        /*056a*/ 	.byte	0x0b
	.zero		1


	//   ....[16]....
        /*056c*/ 	.word	0x000078b0
        /*0570*/ 	.word	0x000000ff
        /*0574*/ 	.word	0x00038310
        /*0578*/ 	.short	0x010a
        /*057a*/ 	.byte	0x13
	.zero		1


	//   ....[17]....
        /*057c*/ 	.word	0x00007900
        /*0580*/ 	.word	0x000000ff
        /*0584*/ 	.word	0x000383f0
        /*0588*/ 	.short	0x010a
        /*058a*/ 	.byte	0x0b
	.zero		1


	//   ....[18]....
        /*058c*/ 	.word	0x00007cb0
        /*0590*/ 	.word	0x000000ff
        /*0594*/ 	.word	0x00038400
        /*0598*/ 	.short	0x010a
        /*059a*/ 	.byte	0x0b
	.zero		1


	//   ....[19]....
        /*059c*/ 	.word	0x00007ee0
        /*05a0*/ 	.word	0x000000ff
        /*05a4*/ 	.word	0x00038400
        /*05a8*/ 	.short	0x010a
        /*05aa*/ 	.byte	0x0b
	.zero		1


	//   ....[20]....
        /*05ac*/ 	.word	0x00007f40
        /*05b0*/ 	.word	0x000000ff
        /*05b4*/ 	.word	0x00038320
        /*05b8*/ 	.short	0x0101
        /*05ba*/ 	.byte	0x13
	.zero		1


	//   ....[21]....
        /*05bc*/ 	.word	0x00007f90
        /*05c0*/ 	.word	0x000000ff
        /*05c4*/ 	.word	0x000383e0
        /*05c8*/ 	.short	0x0101
        /*05ca*/ 	.byte	0x0b
	.zero		1


	//   ....[22]....
        /*05cc*/ 	.word	0x00007fa0
        /*05d0*/ 	.word	0x000000ff
        /*05d4*/ 	.word	0x000383d0
        /*05d8*/ 	.short	0x0101
        /*05da*/ 	.byte	0x0b
	.zero		1


	//   ....[23]....
        /*05dc*/ 	.word	0x000084c0
        /*05e0*/ 	.word	0x000000ff
        /*05e4*/ 	.word	0x00038350
        /*05e8*/ 	.short	0x0100
        /*05ea*/ 	.byte	0x0b
	.zero		1


	//   ....[24]....
        /*05ec*/ 	.word	0x000084d0
        /*05f0*/ 	.word	0x000000ff
        /*05f4*/ 	.word	0x00038360
        /*05f8*/ 	.short	0x0100
        /*05fa*/ 	.byte	0x0b
	.zero		1


	//   ....[25]....
        /*05fc*/ 	.word	0x00008570
        /*0600*/ 	.word	0x000000ff
        /*0604*/ 	.word	0x00038370
        /*0608*/ 	.short	0x0100
        /*060a*/ 	.byte	0x0b
	.zero		1


	//   ....[26]....
        /*060c*/ 	.word	0x000085e0
        /*0610*/ 	.word	0x000000ff
        /*0614*/ 	.word	0x00038380
        /*0618*/ 	.short	0x0100
        /*061a*/ 	.byte	0x0b
	.zero		1


	//   ....[27]....
        /*061c*/ 	.word	0x00008670
        /*0620*/ 	.word	0x000000ff
        /*0624*/ 	.word	0x00038300
        /*0628*/ 	.short	0x0100
        /*062a*/ 	.byte	0x0b
	.zero		1


	//   ....[28]....
        /*062c*/ 	.word	0x00008750
        /*0630*/ 	.word	0x000000ff
        /*0634*/ 	.word	0x00038308
        /*0638*/ 	.short	0x0100
        /*063a*/ 	.byte	0x0b
	.zero		1


	//   ....[29]....
        /*063c*/ 	.word	0x00008760
        /*0640*/ 	.word	0x000000ff
        /*0644*/ 	.word	0x00038390
        /*0648*/ 	.short	0x0100
        /*064a*/ 	.byte	0x0b
	.zero		1


	//   ....[30]....
        /*064c*/ 	.word	0x00008810
        /*0650*/ 	.word	0x000000ff
        /*0654*/ 	.word	0x000383a0
        /*0658*/ 	.short	0x0100
        /*065a*/ 	.byte	0x0b
	.zero		1


	//   ....[31]....
        /*065c*/ 	.word	0x00008820
        /*0660*/ 	.word	0x000000ff
        /*0664*/ 	.word	0x00038310
        /*0668*/ 	.short	0x0100
        /*066a*/ 	.byte	0x0b
	.zero		1


	//   ....[32]....
        /*066c*/ 	.word	0x00008900
        /*0670*/ 	.word	0x000000ff
        /*0674*/ 	.word	0x00038318
        /*0678*/ 	.short	0x0100
        /*067a*/ 	.byte	0x0b
	.zero		1


	//   ....[33]....
        /*067c*/ 	.word	0x00008910
        /*0680*/ 	.word	0x000000ff
        /*0684*/ 	.word	0x000383b0
        /*0688*/ 	.short	0x0100
        /*068a*/ 	.byte	0x0b
	.zero		1


	//   ....[34]....
        /*068c*/ 	.word	0x000089b0
        /*0690*/ 	.word	0x000000ff
        /*0694*/ 	.word	0x000383c0
        /*0698*/ 	.short	0x0100
        /*069a*/ 	.byte	0x0b
	.zero		1


	//   ....[35]....
        /*069c*/ 	.word	0x00008a20
        /*06a0*/ 	.word	0x000000ff
        /*06a4*/ 	.word	0x00000000
        /*06a8*/ 	.short	0x0100
        /*06aa*/ 	.byte	0x0b
	.zero		1


	//   ....[36]....
        /*06ac*/ 	.word	0x00008ab0
        /*06b0*/ 	.word	0x000000ff
        /*06b4*/ 	.word	0x000383d0
        /*06b8*/ 	.short	0x0100
        /*06ba*/ 	.byte	0x0b
	.zero		1


	//   ....[37]....
        /*06bc*/ 	.word	0x00008bb0
        /*06c0*/ 	.word	0x000000ff
        /*06c4*/ 	.word	0x00000000
        /*06c8*/ 	.short	0x0100
        /*06ca*/ 	.byte	0x0b
	.zero		1


	//   ....[38]....
        /*06cc*/ 	.word	0x00008bc0
        /*06d0*/ 	.word	0x000000ff
        /*06d4*/ 	.word	0x000383e0
        /*06d8*/ 	.short	0x0100
        /*06da*/ 	.byte	0x0b
	.zero		1


	//   ....[39]....
        /*06dc*/ 	.word	0x00008cb0
        /*06e0*/ 	.word	0x000000ff
        /*06e4*/ 	.word	0x00000000
        /*06e8*/ 	.short	0x0100
        /*06ea*/ 	.byte	0x0b
	.zero		1


	//   ....[40]....
        /*06ec*/ 	.word	0x00008cc0
        /*06f0*/ 	.word	0x000000ff
        /*06f4*/ 	.word	0x00038320
        /*06f8*/ 	.short	0x0100
        /*06fa*/ 	.byte	0x0b
	.zero		1


	//   ....[41]....
        /*06fc*/ 	.word	0x00008db0
        /*0700*/ 	.word	0x000000ff
        /*0704*/ 	.word	0x00000008
        /*0708*/ 	.short	0x0100
        /*070a*/ 	.byte	0x0b
	.zero		1


	//   ....[42]....
        /*070c*/ 	.word	0x00008dc0
        /*0710*/ 	.word	0x000000ff
        /*0714*/ 	.word	0x00038328
        /*0718*/ 	.short	0x0100
        /*071a*/ 	.byte	0x0b
	.zero		1


	//   ....[43]....
        /*071c*/ 	.word	0x00008eb0
        /*0720*/ 	.word	0x000000ff
        /*0724*/ 	.word	0x00000000
        /*0728*/ 	.short	0x0100
        /*072a*/ 	.byte	0x0b
	.zero		1


	//   ....[44]....
        /*072c*/ 	.word	0x00008ec0
        /*0730*/ 	.word	0x000000ff
        /*0734*/ 	.word	0x000383f0
        /*0738*/ 	.short	0x0100
        /*073a*/ 	.byte	0x0b
	.zero		1


	//   ....[45]....
        /*073c*/ 	.word	0x00008fb0
        /*0740*/ 	.word	0x000000ff
        /*0744*/ 	.word	0x00000000
        /*0748*/ 	.short	0x0100
        /*074a*/ 	.byte	0x0b
	.zero		1


	//   ....[46]....
        /*074c*/ 	.word	0x00008fc0
        /*0750*/ 	.word	0x000000ff
        /*0754*/ 	.word	0x00038400
        /*0758*/ 	.short	0x0100
        /*075a*/ 	.byte	0x0b
	.zero		1


	//   ....[47]....
        /*075c*/ 	.word	0x000090b0
        /*0760*/ 	.word	0x000000ff
        /*0764*/ 	.word	0x00000000
        /*0768*/ 	.short	0x0100
        /*076a*/ 	.byte	0x0b
	.zero		1


	//   ....[48]....
        /*076c*/ 	.word	0x000090c0
        /*0770*/ 	.word	0x000000ff
        /*0774*/ 	.word	0x00038330
        /*0778*/ 	.short	0x0100
        /*077a*/ 	.byte	0x0b
	.zero		1


	//   ....[49]....
        /*077c*/ 	.word	0x000091b0
        /*0780*/ 	.word	0x000000ff
        /*0784*/ 	.word	0x00000008
        /*0788*/ 	.short	0x0100
        /*078a*/ 	.byte	0x0b
	.zero		1


	//   ....[50]....
        /*078c*/ 	.word	0x000091c0
        /*0790*/ 	.word	0x000000ff
        /*0794*/ 	.word	0x00038338
        /*0798*/ 	.short	0x0100
        /*079a*/ 	.byte	0x0b
	.zero		1


	//   ....[51]....
        /*079c*/ 	.word	0x000092b0
        /*07a0*/ 	.word	0x000000ff
        /*07a4*/ 	.word	0x00000000
        /*07a8*/ 	.short	0x0100
        /*07aa*/ 	.byte	0x0b
	.zero		1


	//   ....[52]....
        /*07ac*/ 	.word	0x000092c0
        /*07b0*/ 	.word	0x000000ff
        /*07b4*/ 	.word	0x00038410
        /*07b8*/ 	.short	0x0100
        /*07ba*/ 	.byte	0x0b
	.zero		1


	//   ....[53]....
        /*07bc*/ 	.word	0x000093b0
        /*07c0*/ 	.word	0x000000ff
        /*07c4*/ 	.word	0x00038420
        /*07c8*/ 	.short	0x0100
        /*07ca*/ 	.byte	0x0b
	.zero		1


	//   ....[54]....
        /*07cc*/ 	.word	0x000093c0
        /*07d0*/ 	.word	0x000000ff
        /*07d4*/ 	.word	0x00000000
        /*07d8*/ 	.short	0x0100
        /*07da*/ 	.byte	0x0b
	.zero		1


	//   ....[55]....
        /*07dc*/ 	.word	0x000094b0
        /*07e0*/ 	.word	0x000000ff
        /*07e4*/ 	.word	0x00000000
        /*07e8*/ 	.short	0x0100
        /*07ea*/ 	.byte	0x0b
	.zero		1


	//   ....[56]....
        /*07ec*/ 	.word	0x000094c0
        /*07f0*/ 	.word	0x000000ff
        /*07f4*/ 	.word	0x00038430
        /*07f8*/ 	.short	0x0100
        /*07fa*/ 	.byte	0x0b
	.zero		1


	//   ....[57]....
        /*07fc*/ 	.word	0x000095b0
        /*0800*/ 	.word	0x000000ff
        /*0804*/ 	.word	0x00038440
        /*0808*/ 	.short	0x0100
        /*080a*/ 	.byte	0x0b
	.zero		1


	//   ....[58]....
        /*080c*/ 	.word	0x000095c0
        /*0810*/ 	.word	0x000000ff
        /*0814*/ 	.word	0x00000000
        /*0818*/ 	.short	0x0100
        /*081a*/ 	.byte	0x0b
	.zero		1


	//   ....[59]....
        /*081c*/ 	.word	0x0000af90
        /*0820*/ 	.word	0x000000ff
        /*0824*/ 	.word	0x000383d0
        /*0828*/ 	.short	0x010a
        /*082a*/ 	.byte	0x0b
	.zero		1


	//   ....[60]....
        /*082c*/ 	.word	0x0000b230
        /*0830*/ 	.word	0x000000ff
        /*0834*/ 	.word	0x000383a0
        /*0838*/ 	.short	0x010a
        /*083a*/ 	.byte	0x0b
	.zero		1


	//   ....[61]....
        /*083c*/ 	.word	0x0000b280
        /*0840*/ 	.word	0x000000ff
        /*0844*/ 	.word	0x000383f0
        /*0848*/ 	.short	0x0101
        /*084a*/ 	.byte	0x0b
	.zero		1


	//   ....[62]....
        /*084c*/ 	.word	0x0000bb20
        /*0850*/ 	.word	0x000000ff
        /*0854*/ 	.word	0x00038380
        /*0858*/ 	.short	0x010a
        /*085a*/ 	.byte	0x0b
	.zero		1


	//   ....[63]....
        /*085c*/ 	.word	0x0000bb70
        /*0860*/ 	.word	0x000000ff
        /*0864*/ 	.word	0x00038410
        /*0868*/ 	.short	0x0101
        /*086a*/ 	.byte	0x0b
	.zero		1


	//   ....[64]....
        /*086c*/ 	.word	0x0000bbb0
        /*0870*/ 	.word	0x000000ff
        /*0874*/ 	.word	0x00038370
        /*0878*/ 	.short	0x010a
        /*087a*/ 	.byte	0x0b
	.zero		1


	//   ....[65]....
        /*087c*/ 	.word	0x0000be30
        /*0880*/ 	.word	0x000000ff
        /*0884*/ 	.word	0x00038420
        /*0888*/ 	.short	0x0107
        /*088a*/ 	.byte	0x0b
	.zero		1


	//   ....[66]....
        /*088c*/ 	.word	0x0000d1f0
        /*0890*/ 	.word	0x000000ff
        /*0894*/ 	.word	0x000383e0
        /*0898*/ 	.short	0x010a
        /*089a*/ 	.byte	0x0b
	.zero		1


	//   ....[67]....
        /*089c*/ 	.word	0x0000d220
        /*08a0*/ 	.word	0x000000ff
        /*08a4*/ 	.word	0x00038390
        /*08a8*/ 	.short	0x010a
        /*08aa*/ 	.byte	0x0b
	.zero		1


	//   ....[68]....
        /*08ac*/ 	.word	0x0000d250
        /*08b0*/ 	.word	0x000000ff
        /*08b4*/ 	.word	0x00038360
        /*08b8*/ 	.short	0x010a
        /*08ba*/ 	.byte	0x0b
	.zero		1


	//   ....[69]....
        /*08bc*/ 	.word	0x0000d280
        /*08c0*/ 	.word	0x000000ff
        /*08c4*/ 	.word	0x00038350
        /*08c8*/ 	.short	0x010a
        /*08ca*/ 	.byte	0x0b
	.zero		1


	//   ....[70]....
        /*08cc*/ 	.word	0x0000d2c0
        /*08d0*/ 	.word	0x000000ff
        /*08d4*/ 	.word	0x00038300
        /*08d8*/ 	.short	0x010a
        /*08da*/ 	.byte	0x13
	.zero		1


	//   ....[71]....
        /*08dc*/ 	.word	0x0000d2f0
        /*08e0*/ 	.word	0x000000ff
        /*08e4*/ 	.word	0x00038420
        /*08e8*/ 	.short	0x010a
        /*08ea*/ 	.byte	0x0b
	.zero		1


	//   ....[72]....
        /*08ec*/ 	.word	0x0000d320
        /*08f0*/ 	.word	0x000000ff
        /*08f4*/ 	.word	0x00038440
        /*08f8*/ 	.short	0x010a
        /*08fa*/ 	.byte	0x0b
	.zero		1


	//   ....[73]....
        /*08fc*/ 	.word	0x0000d350
        /*0900*/ 	.word	0x000000ff
        /*0904*/ 	.word	0x00038440
        /*0908*/ 	.short	0x010a
        /*090a*/ 	.byte	0x0b
	.zero		1


	//   ....[74]....
        /*090c*/ 	.word	0x0000d380
        /*0910*/ 	.word	0x000000ff
        /*0914*/ 	.word	0x00038330
        /*0918*/ 	.short	0x010a
        /*091a*/ 	.byte	0x11
	.zero		1


	//   ....[75]....
        /*091c*/ 	.word	0x0000d3b0
        /*0920*/ 	.word	0x000000ff
        /*0924*/ 	.word	0x00038320
        /*0928*/ 	.short	0x010a
        /*092a*/ 	.byte	0x11
	.zero		1


	//   ....[76]....
        /*092c*/ 	.word	0x0000d3e0
        /*0930*/ 	.word	0x000000ff
        /*0934*/ 	.word	0x000383c0
        /*0938*/ 	.short	0x010a
        /*093a*/ 	.byte	0x0b
	.zero		1


	//   ....[77]....
        /*093c*/ 	.word	0x0000d410
        /*0940*/ 	.word	0x000000ff
        /*0944*/ 	.word	0x000383b0
        /*0948*/ 	.short	0x010a
        /*094a*/ 	.byte	0x0b
	.zero		1


	//   ....[78]....
        /*094c*/ 	.word	0x0000d450
        /*0950*/ 	.word	0x000000ff
        /*0954*/ 	.word	0x00038310
        /*0958*/ 	.short	0x010a
        /*095a*/ 	.byte	0x13
	.zero		1


	//   ....[79]....
        /*095c*/ 	.word	0x0000d480
        /*0960*/ 	.word	0x000000ff
        /*0964*/ 	.word	0x000383f0
        /*0968*/ 	.short	0x010a
        /*096a*/ 	.byte	0x0b
	.zero		1


	//   ....[80]....
        /*096c*/ 	.word	0x0000d4b0
        /*0970*/ 	.word	0x000000ff
        /*0974*/ 	.word	0x00038400
        /*0978*/ 	.short	0x010a
        /*097a*/ 	.byte	0x0b
	.zero		1


	//   ....[81]....
        /*097c*/ 	.word	0x0000d4e0
        /*0980*/ 	.word	0x000000ff
        /*0984*/ 	.word	0x00038400
        /*0988*/ 	.short	0x010a
        /*098a*/ 	.byte	0x0b
	.zero		1


	//   ....[82]....
        /*098c*/ 	.word	0x0000d510
        /*0990*/ 	.word	0x000000ff
        /*0994*/ 	.word	0x000383d0
        /*0998*/ 	.short	0x010a
        /*099a*/ 	.byte	0x0b
	.zero		1


	//   ....[83]....
        /*099c*/ 	.word	0x0000d540
        /*09a0*/ 	.word	0x000000ff
        /*09a4*/ 	.word	0x000383a0
        /*09a8*/ 	.short	0x010a
        /*09aa*/ 	.byte	0x0b
	.zero		1


	//   ....[84]....
        /*09ac*/ 	.word	0x0000d570
        /*09b0*/ 	.word	0x000000ff
        /*09b4*/ 	.word	0x00038380
        /*09b8*/ 	.short	0x010a
        /*09ba*/ 	.byte	0x0b
	.zero		1


	//   ....[85]....
        /*09bc*/ 	.word	0x0000d5a0
        /*09c0*/ 	.word	0x000000ff
        /*09c4*/ 	.word	0x00038370
        /*09c8*/ 	.short	0x010a
        /*09ca*/ 	.byte	0x0b
	.zero		1


	//----- nvinfo : EIATTR_NUM_MBARRIERS
	.align		4
.L_75:
        /*09cc*/ 	.byte	0x03, 0x38
        /*09ce*/ 	.short	0x0024


	//----- nvinfo : EIATTR_EXIT_INSTR_OFFSETS
	.align		4
        /*09d0*/ 	.byte	0x04, 0x1c
        /*09d2*/ 	.short	(.L_77 - .L_76)


	//   ....[0]....
.L_76:
        /*09d4*/ 	.word	0x0000d1e0


	//----- nvinfo : EIATTR_INDIRECT_BRANCH_TARGETS
	.align		4
.L_77:
        /*09d8*/ 	.byte	0x04, 0x34
        /*09da*/ 	.short	(.L_79 - .L_78)


	//   ....[0]....
.L_78:
        /*09dc*/ 	.word	.L_x_227@srel
        /*09e0*/ 	.short	0x0
        /*09e2*/ 	.short	0x0
        /*09e4*/ 	.word	0x6
        /*09e8*/ 	.word	.L_x_2@srel
        /*09ec*/ 	.word	.L_x_104@srel
        /*09f0*/ 	.word	.L_x_45@srel
        /*09f4*/ 	.word	.L_x_81@srel
        /*09f8*/ 	.word	.L_x_57@srel
        /*09fc*/ 	.word	.L_x_233@srel


	//----- nvinfo : EIATTR_REQNTID
	.align		4
.L_79:
        /*0a00*/ 	.byte	0x04, 0x10
        /*0a02*/ 	.short	(.L_81 - .L_80)
.L_80:
        /*0a04*/ 	.word	0x00000280
        /*0a08*/ 	.word	0x00000001
        /*0a0c*/ 	.word	0x00000001


	//----- nvinfo : EIATTR_CRS_STACK_SIZE
	.align		4
.L_81:
        /*0a10*/ 	.byte	0x04, 0x1e
        /*0a12*/ 	.short	(.L_83 - .L_82)
.L_82:
        /*0a14*/ 	.word	0x00000000


	//----- nvinfo : EIATTR_CBANK_PARAM_SIZE
	.align		4
.L_83:
        /*0a18*/ 	.byte	0x03, 0x19
        /*0a1a*/ 	.short	0x0078


	//----- nvinfo : EIATTR_PARAM_CBANK
	.align		4
        /*0a1c*/ 	.byte	0x04, 0x0a
        /*0a1e*/ 	.short	(.L_85 - .L_84)
	.align		4
.L_84:
        /*0a20*/ 	.word	index@(.nv.constant0._attn_fwd_tma_ws_persistent)
        /*0a24*/ 	.short	0x0380
        /*0a26*/ 	.short	0x0078


	//----- nvinfo : EIATTR_SW_WAR
	.align		4
.L_85:
        /*0a28*/ 	.byte	0x04, 0x36
        /*0a2a*/ 	.short	(.L_87 - .L_86)
.L_86:
        /*0a2c*/ 	.word	0x00000008
.L_87:


//--------------------- .nv.compat                --------------------------
	.section	.nv.compat,"",@"SHT_CUDA_COMPAT_INFO"
	.align	4
        /*0000*/ 	.byte	0x02, 0x02, 0x03, 0x00, 0x02, 0x05, 0x05, 0x00, 0x02, 0x03, 0x03, 0x00, 0x02, 0x06, 0x01, 0x00


//--------------------- .nv.callgraph             --------------------------
	.section	.nv.callgraph,"",@"SHT_CUDA_CALLGRAPH"
	.align	4
	.sectionentsize	8
	.align		4
        /*0000*/ 	.word	0x00000000
	.align		4
        /*0004*/ 	.word	0xffffffff
	.align		4
        /*0008*/ 	.word	0x00000000
	.align		4
        /*000c*/ 	.word	0xfffffffe
	.align		4
        /*0010*/ 	.word	0x00000000
	.align		4
        /*0014*/ 	.word	0xfffffffd
	.align		4
        /*0018*/ 	.word	0x00000000
	.align		4
        /*001c*/ 	.word	0xfffffffc


//--------------------- .nv.constant4             --------------------------
	.section	.nv.constant4,"a",@progbits
	.align	8
	.align		8
.nv.constant4:
        /*0000*/ 	.dword	_$_str


//--------------------- .nv.constant2._attn_fwd_tma_ws_persistent --------------------------
	.section	.nv.constant2._attn_fwd_tma_ws_persistent,"a",@progbits
	.sectionflags	@""
	.align	4
.nv.constant2._attn_fwd_tma_ws_persistent:
        /*0000*/ 	.byte	0xd0, 0x03, 0x00, 0x00, 0xc0, 0x71, 0x00, 0x00, 0x90, 0x3d, 0x00, 0x00, 0xc0, 0x5e, 0x00, 0x00
        /*0010*/ 	.byte	0xb0, 0x4b, 0x00, 0x00, 0xe0, 0xd1, 0x00, 0x00


//--------------------- .text._attn_fwd_tma_ws_persistent --------------------------
	.section	.text._attn_fwd_tma_ws_persistent,"ax",@progbits
	.align	128
        .global         _attn_fwd_tma_ws_persistent
        .type           _attn_fwd_tma_ws_persistent,@function
        .size           _attn_fwd_tma_ws_persistent,(.L_x_238 - _attn_fwd_tma_ws_persistent)
        .other          _attn_fwd_tma_ws_persistent,@"STO_CUDA_ENTRY STV_DEFAULT"
_attn_fwd_tma_ws_persistent:
.text._attn_fwd_tma_ws_persistent:
[----:B------:R-:W1:Y:S02]  /*0000*/  LDC R1, c[0x0][0x37c] ;  /* 0x0000df00ff017b82 */ /* 0x000e640000000800 */
[----:B-1----:R-:W-:Y:S01]  /*0010*/  VIADD R1, R1, 0xffffffe0 ;  /* 0xffffffe001017836 */ /* 0x002fe20000000000 */
[----:B------:R-:W1:Y:S01]  /*0020*/  S2R R2, SR_TID.X ;  /* 0x0000000000027919 */ /* 0x000e620000002100 */
[----:B------:R-:W2:Y:S04]  /*0030*/  LDCU.64 UR6, c[0x0][0x3e0] ;  /* 0x00007c00ff0677ac */ /* 0x000ea80008000a00 */
[----:B------:R-:W3:Y:S01]  /*0040*/  S2UR UR4, SR_CgaCtaId ;  /* 0x00000000000479c3 */ /* 0x000ee20000008800 */
[----:B------:R-:W4:Y:S01]  /*0050*/  LDCU UR8, c[0x0][0x3e8] ;  /* 0x00007d00ff0877ac */ /* 0x000f220008000800 */
[----:B------:R-:W5:Y:S06]  /*0060*/  LDCU.64 UR12, c[0x0][0x3b0] ;  /* 0x00007600ff0c77ac */ /* 0x000f6c0008000a00 */
[----:B------:R-:W3:Y:S01]  /*0070*/  LDC R0, c[0x0][0x398] ;  /* 0x0000e600ff007b82 */ /* 0x000ee20000000800 */
[----:B------:R-:W-:Y:S01]  /*0080*/  UMOV UR11, 0x400 ;  /* 0x00000400000b7882 */ /* 0x000fe20000000000 */
[----:B--2---:R-:W-:Y:S01]  /*0090*/  UIMAD UR5, UR7, UR6, URZ ;  /* 0x00000006070572a4 */ /* 0x004fe2000f8e02ff */
[----:B------:R-:W2:Y:S05]  /*00a0*/  LDCU UR6, c[0x0][0x3dc] ;  /* 0x00007b80ff0677ac */ /* 0x000eaa0008000800 */
[----:B------:R-:W-:Y:S01]  /*00b0*/  IMAD.U32 R3, RZ, RZ, UR5 ;  /* 0x00000005ff037e24 */ /* 0x000fe2000f8e00ff */
[----:B----4-:R-:W-:-:S02]  /*00c0*/  UIADD3 UR7, UPT, UPT, UR8, 0x7f, URZ ;  /* 0x0000007f08077890 */ /* 0x010fc4000fffe0ff */
[----:B-----5:R-:W-:Y:S02]  /*00d0*/  USHF.R.S32.HI UR76, URZ, 0x1f, UR12 ;  /* 0x0000001fff4c7899 */ /* 0x020fe4000801140c */
[----:B------:R4:W-:Y:S01]  /*00e0*/  STL [R1+0x10], R3 ;  /* 0x0000100301007387 */ /* 0x0009e20000100800 */
[----:B------:R-:W2:Y:S01]  /*00f0*/  LDCU UR12, c[0x0][0x370] ;  /* 0x00006e00ff0c77ac */ /* 0x000ea20008000800 */
[----:B-1----:R-:W-:Y:S01]  /*0100*/  SHF.R.U32.HI R4, RZ, 0x5, R2 ;  /* 0x00000005ff047819 */ /* 0x002fe20000011602 */
[----:B---3--:R-:W-:Y:S01]  /*0110*/  FMUL R0, R0, 1.4426950216293334961 ;  /* 0x3fb8aa3b00007820 */ /* 0x008fe20000400000 */
[----:B------:R-:W1:Y:S01]  /*0120*/  LDCU UR5, c[0x0][0x3b8] ;  /* 0x00007700ff0577ac */ /* 0x000e620008000800 */
[----:B------:R-:W-:Y:S01]  /*0130*/  ULEA UR11, UR4, UR11, 0x18 ;  /* 0x0000000b040b7291 */ /* 0x000fe2000f8ec0ff */
[C---:B----4-:R-:W-:Y:S01]  /*0140*/  LOP3.LUT R3, R2.reuse, 0x60, RZ, 0xc0, !PT ;  /* 0x0000006002037812 */ /* 0x050fe200078ec0ff */
[----:B------:R-:W-:Y:S01]  /*0150*/  USHF.R.S32.HI UR13, URZ, 0x1f, UR13 ;  /* 0x0000001fff0d7899 */ /* 0x000fe2000801140d */
[----:B------:R-:W-:Y:S01]  /*0160*/  LOP3.LUT R2, R2, 0xc0, RZ, 0xc0, !PT ;  /* 0x000000c002027812 */ /* 0x000fe200078ec0ff */
[----:B------:R-:W-:Y:S01]  /*0170*/  UISETP.GE.AND UP1, UPT, UR8, 0x1, UPT ;  /* 0x000000010800788c */ /* 0x000fe2000bf26270 */
[----:B------:R-:W-:Y:S01]  /*0180*/  R2UR UR10, R3 ;  /* 0x00000000030a72ca */ /* 0x000fe200000e0000 */
[----:B------:R-:W-:Y:S01]  /*0190*/  IMAD.U32 R3, RZ, RZ, UR7 ;  /* 0x00000007ff037e24 */ /* 0x000fe2000f8e00ff */
[----:B------:R-:W3:Y:S01]  /*01a0*/  LDCU UR7, c[0x0][0x374] ;  /* 0x00006e80ff0777ac */ /* 0x000ee20008000800 */
[----:B------:R-:W-:-:S02]  /*01b0*/  R2UR UR4, R4 ;  /* 0x00000000040472ca */ /* 0x000fc400000e0000 */
[----:B------:R-:W-:Y:S01]  /*01c0*/  R2UR UR9, R2 ;  /* 0x00000000020972ca */ /* 0x000fe200000e0000 */
[----:B------:R-:W-:Y:S01]  /*01d0*/  STL [R1+0x18], R3 ;  /* 0x0000180301007387 */ /* 0x000fe20000100800 */
[----:B------:R-:W-:-:S09]  /*01e0*/  R2UR UR10, R0 ;  /* 0x00000000000a72ca */ /* 0x000fd200000e0000 */
[----:B------:R-:W-:Y:S01]  /*01f0*/  UISETP.GE.U32.AND UP0, UPT, UR4, 0x8, UPT ;  /* 0x000000080400788c */ /* 0x000fe2000bf06070 */
[----:B---3--:R-:W-:Y:S01]  /*0200*/  IMAD.U32 R2, RZ, RZ, UR7 ;  /* 0x00000007ff027e24 */ /* 0x008fe2000f8e00ff */
[----:B-1----:R-:W-:-:S04]  /*0210*/  USHF.R.S32.HI UR7, URZ, 0x1f, UR5 ;  /* 0x0000001fff077899 */ /* 0x002fc80008011405 */
[----:B------:R-:W-:Y:S01]  /*0220*/  PLOP3.LUT P0, PT, PT, PT, UP0, 0x80, 0x8 ;  /* 0x000000000008781c */ /* 0x000fe20003f0f008 */
[----:B--2---:R-:W-:Y:S01]  /*0230*/  USHF.R.S32.HI UR5, URZ, 0x1f, UR6 ;  /* 0x0000001fff057899 */ /* 0x004fe20008011406 */
[----:B------:R1:W-:Y:S05]  /*0240*/  STL [R1+0x1c], R2 ;  /* 0x00001c0201007387 */ /* 0x0003ea0000100800 */
[----:B------:R-:W-:Y:S02]  /*0250*/  IMAD.U32 R0, RZ, RZ, UR5 ;  /* 0x00000005ff007e24 */ /* 0x000fe4000f8e00ff */
[----:B-1----:R-:W-:-:S05]  /*0260*/  IMAD.U32 R2, RZ, RZ, UR7 ;  /* 0x00000007ff027e24 */ /* 0x002fca000f8e00ff */
[----:B------:R1:W-:Y:S04]  /*0270*/  STL [R1+0x8], R2 ;  /* 0x0000080201007387 */ /* 0x0003e80000100800 */
[----:B------:R1:W-:Y:S01]  /*0280*/  STL [R1+0xc], R0 ;  /* 0x00000c0001007387 */ /* 0x0003e20000100800 */
[----:B------:R-:W-:Y:S05]  /*0290*/  @!P0 BRA `(.L_x_0) ;  /* 0x0000007c00548947 */ /* 0x000fea0003800000 */
[----:B------:R-:W2:Y:S02]  /*02a0*/  S2UR UR4, SR_CTAID.X ;  /* 0x00000000000479c3 */ /* 0x000ea40000002500 */
[----:B-12---:R-:W-:-:S05]  /*02b0*/  IMAD.U32 R0, RZ, RZ, UR4 ;  /* 0x00000004ff007e24 */ /* 0x006fca000f8e00ff */
[----:B------:R1:W-:Y:S02]  /*02c0*/  STL [R1+0x14], R0 ;  /* 0x0000140001007387 */ /* 0x0003e40000100800 */
.L_x_1:
[----:B------:R-:W-:-:S08]  /*02d0*/  NOP ;  /* 0x0000000000007918 */ /* 0x000fd00000000000 */
[----:B--2---:R-:W2:-:S00]  /*02e0*/  USETMAXREG.DEALLOC.CTAPOOL 0x18 ;  /* 0x00000018000079c8 */ /* 0x004e8000080e0500 */
[----:B-123--:R-:W1:Y:S06]  /*02f0*/  S2R R0, SR_TID.X ;  /* 0x0000000000007919 */ /* 0x00ee6c0000002100 */
[----:B------:R-:W-:Y:S01]  /*0300*/  BAR.SYNC.DEFER_BLOCKING 0x1 ;  /* 0x0040000000007b1d */ /* 0x000fe20000010000 */
[----:B-1----:R-:W-:-:S04]  /*0310*/  SHF.R.U32.HI R0, RZ, 0x5, R0 ;  /* 0x00000005ff007819 */ /* 0x002fc80000011600 */
[----:B------:R-:W-:Y:S01]  /*0320*/  R2UR UR4, R0 ;  /* 0x00000000000472ca */ /* 0x000fe200000e0000 */
[----:B------:R-:W-:-:S12]  /*0330*/  IMAD.U32 R0, RZ, RZ, UR11 ;  /* 0x0000000bff007e24 */ /* 0x000fd8000f8e00ff */
[----:B------:R-:W1:Y:S02]  /*0340*/  LDS.U8 R0, [R0+UR4+0x38338] ;  /* 0x0383380400007984 */ /* 0x000e640008000000 */
[----:B-1----:R-:W-:-:S13]  /*0350*/  ISETP.GT.U32.AND P0, PT, R0, 0x5, PT ;  /* 0x000000050000780c */ /* 0x002fda0003f04070 */
[----:B------:R-:W-:Y:S08]  /*0360*/  @P0 BAR.SYNC.DEFER_BLOCKING 0x1 ;  /* 0x0040000000000b1d */ /* 0x000ff00000010000 */
[----:B------:R-:W-:Y:S06]  /*0370*/  @P0 BAR.SYNC.DEFER_BLOCKING 0x1 ;  /* 0x0040000000000b1d */ /* 0x000fec0000010000 */
[----:B---34-:R-:W-:Y:S05]  /*0380*/  @P0 BRA `(.L_x_1) ;  /* 0xfffffffc00d00947 */ /* 0x018fea000383ffff */
[----:B------:R-:W-:-:S04]  /*0390*/  SHF.L.U32 R0, R0, 0x2, RZ ;  /* 0x0000000200007819 */ /* 0x000fc800000006ff */
[----:B------:R-:W1:Y:S02]  /*03a0*/  LDC R2, c[0x2][R0] ;  /* 0x0080000000027b82 */ /* 0x000e640000000800 */
[----:B-1----:R-:W-:-:S04]  /*03b0*/  SHF.R.S32.HI R3, RZ, 0x1f, R2 ;  /* 0x0000001fff037819 */ /* 0x002fc80000011402 */
.L_x_227:
[----:B------:R-:W-:Y:S05]  /*03c0*/  BRX R2 -0x3d0                                                                                                   (*"BRANCH_TARGETS .L_x_2,.L_x_104,.L_x_45,.L_x_81,.L_x_57,.L_x_233"*) ;  /* 0xfffffffc020c7949 */ /* 0x000fea000383ffff */
.L_x_2:
[----:B------:R-:W-:-:S08]  /*03d0*/  NOP ;  /* 0x0000000000007918 */ /* 0x000fd00000000000 */
[----:B------:R-:W1:Y:S02]  /*03e0*/  USETMAXREG.TRY_ALLOC.CTAPOOL UP0, 0x70 ;  /* 0x00000070000079c8 */ /* 0x000e640008000600 */
[----:B-1----:R-:W-:-:S13]  /*03f0*/  PLOP3.LUT P0, PT, PT, PT, UP0, 0x80, 0x8 ;  /* 0x000000000008781c */ /* 0x002fda0003f0f008 */
[----:B------:R-:W-:Y:S05]  /*0400*/  @!P0 BRA `(.L_x_2) ;  /* 0xfffffffc00f08947 */ /* 0x000fea000383ffff */
[----:B------:R-:W2:Y:S04]  /*0410*/  LDL R0, [R1+0x18] ;  /* 0x0000180001007983 */ /* 0x000ea80000100800 */
[----:B------:R-:W3:Y:S04]  /*0420*/  LDL R6, [R1+0x10] ;  /* 0x0000100001067983 */ /* 0x000ee80000100800 */
[----:B------:R-:W4:Y:S01]  /*0430*/  LDL R3, [R1+0x1c] ;  /* 0x00001c0001037983 */ /* 0x000f220000100800 */
[----:B------:R-:W1:Y:S01]  /*0440*/  S2UR UR9, SR_CgaCtaId ;  /* 0x00000000000979c3 */ /* 0x000e620000008800 */
[----:B------:R-:W-:Y:S01]  /*0450*/  UMOV UR6, URZ ;  /* 0x000000ff00067c82 */ /* 0x000fe20008000000 */
[----:B------:R-:W-:Y:S01]  /*0460*/  UMOV UR11, 0x400 ;  /* 0x00000400000b7882 */ /* 0x000fe20000000000 */
[----:B------:R-:W5:Y:S05]  /*0470*/  S2R R8, SR_TID.X ;  /* 0x0000000000087919 */ /* 0x000f6a0000002100 */
[----:B------:R-:W-:Y:S01]  /*0480*/  S2UR UR17, SR_CTAID.Z ;  /* 0x00000000001179c3 */ /* 0x000fe20000002700 */
[----:B-1----:R-:W-:-:S07]  /*0490*/  ULEA UR11, UR9, UR11, 0x18 ;  /* 0x0000000b090b7291 */ /* 0x002fce000f8ec0ff */
[----:B------:R-:W-:Y:S08]  /*04a0*/  S2UR UR19, SR_CTAID.Y ;  /* 0x00000000001379c3 */ /* 0x000ff00000002600 */
[----:B------:R-:W1:Y:S01]  /*04b0*/  S2UR UR15, SR_CTAID.X ;  /* 0x00000000000f79c3 */ /* 0x000e620000002500 */
[----:B------:R-:W-:Y:S01]  /*04c0*/  UISETP.NE.AND UP2, UPT, UR12, URZ, UPT ;  /* 0x000000ff0c00728c */ /* 0x000fe2000bf45270 */
[----:B-----5:R-:W-:Y:S01]  /*04d0*/  VIADD R60, R8, 0xffffff00 ;  /* 0xffffff00083c7836 */ /* 0x020fe20000000000 */
[----:B------:R-:W-:-:S04]  /*04e0*/  UIADD3 UR20, UPT, UPT, UR11, 0x34000, URZ ;  /* 0x000340000b147890 */ /* 0x000fc8000fffe0ff */
[C---:B------:R-:W-:Y:S02]  /*04f0*/  ISETP.GE.AND P0, PT, R60.reuse, 0x20, PT ;  /* 0x000000203c00780c */ /* 0x040fe40003f06270 */
[----:B------:R-:W-:Y:S01]  /*0500*/  ISETP.NE.AND P2, PT, R60, RZ, PT ;  /* 0x000000ff3c00720c */ /* 0x000fe20003f45270 */
[----:B------:R-:W-:Y:S01]  /*0510*/  UMOV UR23, 0x300 ;  /* 0x0000030000177882 */ /* 0x000fe20000000000 */
[----:B------:R-:W-:Y:S01]  /*0520*/  BSSY.RECONVERGENT B0, `(.L_x_3) ;  /* 0x0000043000007945 */ /* 0x000fe20003800200 */
[----:B--2---:R-:W-:Y:S02]  /*0530*/  R2UR UR5, R0 ;  /* 0x00000000000572ca */ /* 0x004fe400000e0000 */
[----:B------:R-:W-:-:S04]  /*0540*/  IABS R0, UR12 ;  /* 0x0000000c00007c13 */ /* 0x000fc80008000000 */
[----:B------:R-:W-:-:S13]  /*0550*/  R2UR UR14, R0 ;  /* 0x00000000000e72ca */ /* 0x000fda00000e0000 */
[----:B------:R-:W2:Y:S08]  /*0560*/  I2F.RP R0, UR14 ;  /* 0x0000000e00007d06 */ /* 0x000eb00008209400 */
[----:B--2---:R-:W2:Y:S01]  /*0570*/  MUFU.RCP R0, R0 ;  /* 0x0000000000007308 */ /* 0x004ea20000001000 */
[----:B---3--:R-:W-:Y:S01]  /*0580*/  R2UR UR7, R6 ;  /* 0x00000000060772ca */ /* 0x008fe200000e0000 */
[----:B------:R-:W-:Y:S01]  /*0590*/  USHF.R.S32.HI UR4, URZ, 0x1f, UR5 ;  /* 0x0000001fff047899 */ /* 0x000fe20008011405 */
[----:B--2---:R-:W-:-:S06]  /*05a0*/  VIADD R2, R0, 0xffffffe ;  /* 0x0ffffffe00027836 */ /* 0x004fcc0000000000 */
[----:B------:R-:W2:Y:S01]  /*05b0*/  F2I.FTZ.U32.TRUNC.NTZ R2, R2 ;  /* 0x0000000200027305 */ /* 0x000ea2000021f000 */
[----:B------:R-:W-:-:S04]  /*05c0*/  ULEA.HI UR4, UR4, UR5, URZ, 0x7 ;  /* 0x0000000504047291 */ /* 0x000fc8000f8f38ff */
[----:B------:R-:W-:-:S04]  /*05d0*/  USHF.R.S32.HI UR5, URZ, 0x7, UR4 ;  /* 0x00000007ff057899 */ /* 0x000fc80008011404 */
[----:B------:R-:W-:Y:S01]  /*05e0*/  UIMAD UR16, UR7, UR5, URZ ;  /* 0x00000005071072a4 */ /* 0x000fe2000f8e02ff */
[----:B----4-:R-:W-:Y:S02]  /*05f0*/  R2UR UR18, R3 ;  /* 0x00000000031272ca */ /* 0x010fe400000e0000 */
[----:B--2---:R-:W-:-:S03]  /*0600*/  R2UR UR7, R2 ;  /* 0x00000000020772ca */ /* 0x004fc600000e0000 */
[----:B------:R-:W-:Y:S01]  /*0610*/  IMAD.U32 R3, RZ, RZ, UR16 ;  /* 0x00000010ff037e24 */ /* 0x000fe2000f8e00ff */
[----:B------:R-:W-:-:S04]  /*0620*/  IABS R2, UR12 ;  /* 0x0000000c00027c13 */ /* 0x000fc80008000000 */
[----:B------:R-:W-:-:S04]  /*0630*/  IABS R0, R3 ;  /* 0x0000000300007213 */ /* 0x000fc80000000000 */
[----:B------:R-:W-:Y:S01]  /*0640*/  R2UR UR8, R0 ;  /* 0x00000000000872ca */ /* 0x000fe200000e0000 */
[----:B------:R-:W-:Y:S01]  /*0650*/  UIADD3 UR4, UPT, UPT, URZ, -UR7, URZ ;  /* 0x80000007ff047290 */ /* 0x000fe2000fffe0ff */
[----:B------:R-:W-:Y:S02]  /*0660*/  IMAD.MOV R0, RZ, RZ, -R2 ;  /* 0x000000ffff007224 */ /* 0x000fe400078e0a02 */
[----:B------:R-:W-:Y:S01]  /*0670*/  LDS R2, [UR11+0x38008] ;  /* 0x0380080bff027984 */ /* 0x000fe20008000800 */
[----:B------:R-:W-:-:S04]  /*0680*/  UIMAD UR4, UR4, UR14, URZ ;  /* 0x0000000e040472a4 */ /* 0x000fc8000f8e02ff */
[----:B------:R-:W-:-:S03]  /*0690*/  UIMAD.WIDE.U32 UR6, UR7, UR4, UR6 ;  /* 0x00000004070672a5 */ /* 0x000fc6000f8e0006 */
[----:B------:R-:W-:Y:S01]  /*06a0*/  R2UR UR4, R0 ;  /* 0x00000000000472ca */ /* 0x000fe200000e0000 */
[----:B------:R-:W-:Y:S01]  /*06b0*/  UIMAD.WIDE.U32 UR6, UR7, UR8, URZ ;  /* 0x00000008070672a5 */ /* 0x000fe2000f8e00ff */
[----:B------:R-:W2:Y:S06]  /*06c0*/  LDS R0, [UR11+0x38000] ;  /* 0x0380000bff007984 */ /* 0x000eac0008000800 */
[----:B------:R-:W-:Y:S01]  /*06d0*/  UMOV UR9, UR7 ;  /* 0x0000000700097c82 */ /* 0x000fe20008000000 */
[----:B-1----:R-:W-:-:S03]  /*06e0*/  IMAD.U32 R3, RZ, RZ, UR15 ;  /* 0x0000000fff037e24 */ /* 0x002fc6000f8e00ff */
[----:B------:R-:W1:Y:S01]  /*06f0*/  LDCU.64 UR6, c[0x0][0x3f0] ;  /* 0x00007e00ff0677ac */ /* 0x000e620008000a00 */
[----:B------:R-:W-:-:S04]  /*0700*/  UIMAD UR4, UR9, UR4, UR8 ;  /* 0x00000004090472a4 */ /* 0x000fc8000f8e0208 */
[----:B------:R-:W-:-:S11]  /*0710*/  UISETP.GT.U32.AND UP3, UPT, UR14, UR4, UPT ;  /* 0x000000040e00728c */ /* 0x000fd6000bf64070 */
[----:B------:R-:W-:-:S04]  /*0720*/  @!UP3 UIADD3 UR4, UPT, UPT, UR4, -UR14, URZ ;  /* 0x8000000e0404b290 */ /* 0x000fc8000fffe0ff */
[----:B------:R-:W-:Y:S02]  /*0730*/  UISETP.GE.U32.AND UP0, UPT, UR4, UR14, UPT ;  /* 0x0000000e0400728c */ /* 0x000fe4000bf06070 */
[----:B------:R-:W-:Y:S02]  /*0740*/  ULOP3.LUT UR4, UR16, UR12, URZ, 0x3c, !UPT ;  /* 0x0000000c10047292 */ /* 0x000fe4000f8e3cff */
[----:B------:R-:W-:Y:S02]  /*0750*/  @!UP3 UIADD3 UR9, UPT, UPT, UR9, 0x1, URZ ;  /* 0x000000010909b890 */ /* 0x000fe4000fffe0ff */
[----:B------:R-:W-:-:S05]  /*0760*/  UISETP.GE.AND UP3, UPT, UR4, URZ, UPT ;  /* 0x000000ff0400728c */ /* 0x000fca000bf66270 */
[----:B------:R-:W-:Y:S02]  /*0770*/  @UP0 UIADD3 UR9, UPT, UPT, UR9, 0x1, URZ ;  /* 0x0000000109090890 */ /* 0x000fe4000fffe0ff */
[----:B------:R-:W-:-:S05]  /*0780*/  UIMAD UR14, UR17, UR18, UR19 ;  /* 0x00000012110e72a4 */ /* 0x000fca000f8e0213 */
[----:B------:R-:W-:Y:S02]  /*0790*/  UMOV UR17, UR9 ;  /* 0x0000000900117c82 */ /* 0x000fe40008000000 */
[----:B------:R-:W-:Y:S02]  /*07a0*/  @!UP3 UIADD3 UR17, UPT, UPT, -UR17, URZ, URZ ;  /* 0x000000ff1111b290 */ /* 0x000fe4000fffe1ff */
[----:B------:R-:W-:Y:S01]  /*07b0*/  @!UP2 ULOP3.LUT UR17, URZ, UR12, URZ, 0x33, !UPT ;  /* 0x0000000cff11a292 */ /* 0x000fe2000f8e33ff */
[----:B------:R3:W-:Y:S03]  /*07c0*/  STL [R1+0x14], R3 ;  /* 0x0000140301007387 */ /* 0x0007e60000100800 */
[----:B------:R-:W-:Y:S01]  /*07d0*/  UIADD3 UR18, UPT, UPT, -UR17, URZ, URZ ;  /* 0x000000ff11127290 */ /* 0x000fe2000fffe1ff */
[----:B------:R-:W-:-:S03]  /*07e0*/  UMOV UR8, UR15 ;  /* 0x0000000f00087c82 */ /* 0x000fc60008000000 */
[----:B------:R-:W-:Y:S02]  /*07f0*/  UIMAD UR16, UR12, UR18, UR16 ;  /* 0x000000120c1072a4 */ /* 0x000fe4000f8e0210 */
[----:B------:R-:W-:Y:S02]  /*0800*/  UIMAD UR19, UR14, UR12, UR8 ;  /* 0x0000000c0e1372a4 */ /* 0x000fe4000f8e0208 */
[----:B------:R-:W-:Y:S01]  /*0810*/  UISETP.GE.AND UP0, UPT, UR8, UR16, UPT ;  /* 0x000000100800728c */ /* 0x000fe2000bf06270 */
[----:B--2---:R-:W-:Y:S01]  /*0820*/  R2UR UR9, R0 ;  /* 0x00000000000972ca */ /* 0x004fe200000e0000 */
[----:B------:R-:W-:Y:S01]  /*0830*/  UIMAD UR23, UR19, UR23, 0x100 ;  /* 0x00000100131774a4 */ /* 0x000fe2000f8e0217 */
[----:B------:R-:W-:Y:S01]  /*0840*/  LEA R0, R8, UR20, 0x2 ;  /* 0x0000001408007c11 */ /* 0x000fe2000f8e10ff */
[----:B------:R-:W-:Y:S02]  /*0850*/  BAR.SYNC.DEFER_BLOCKING 0x1 ;  /* 0x0040000000007b1d */ /* 0x000fe40000010000 */
[----:B-1----:R-:W-:Y:S01]  /*0860*/  UIADD3 UR15, UP2, UPT, UR23, UR6, URZ ;  /* 0x00000006170f7290 */ /* 0x002fe2000ff5e0ff */
[----:B------:R-:W-:-:S03]  /*0870*/  R2UR UR14, R2 ;  /* 0x00000000020e72ca */ /* 0x000fc600000e0000 */
[----:B------:R3:W-:Y:S01]  /*0880*/  @!P0 STS [R0+-0x400], RZ ;  /* 0xfffc00ff00008388 */ /* 0x0007e20000000800 */
[----:B------:R-:W-:Y:S01]  /*0890*/  UIADD3 UR24, UPT, UPT, UR17, 0x1, URZ ;  /* 0x0000000111187890 */ /* 0x000fe2000fffe0ff */
[----:B------:R-:W-:Y:S01]  /*08a0*/  UMOV UR4, URZ ;  /* 0x000000ff00047c82 */ /* 0x000fe20008000000 */
[----:B------:R-:W-:Y:S02]  /*08b0*/  ULEA.HI.X.SX32 UR23, UR23, UR7, 0x1, UP2 ;  /* 0x0000000717177291 */ /* 0x000fe400090f0eff */
[----:B------:R-:W-:Y:S01]  /*08c0*/  @UP0 UIADD3 UR24, UPT, UPT, UR17, URZ, URZ ;  /* 0x000000ff11180290 */ /* 0x000fe2000fffe0ff */
[----:B------:R-:W-:Y:S01]  /*08d0*/  NOP ;  /* 0x0000000000007918 */ /* 0x000fe20000000000 */
[----:B------:R-:W-:Y:S10]  /*08e0*/  @P2 BRA `(.L_x_4) ;  /* 0x0000000000182947 */ /* 0x000ff40003800000 */
[----:B------:R-:W1:Y:S01]  /*08f0*/  LDS R4, [UR20+0x8] ;  /* 0x00000814ff047984 */ /* 0x000e620008000800 */
[----:B---3--:R-:W2:Y:S01]  /*0900*/  LDC.64 R2, c[0x0][0x380] ;  /* 0x0000e000ff027b82 */ /* 0x008ea20000000a00 */
[----:B------:R-:W-:Y:S02]  /*0910*/  IMAD.MOV.U32 R5, RZ, RZ, 0x70 ;  /* 0x00000070ff057424 */ /* 0x000fe400078e00ff */
[----:B--2---:R2:W-:Y:S03]  /*0920*/  STS.64 [UR20], R2 ;  /* 0x00000002ff007988 */ /* 0x0045e60008000a14 */
[----:B-1----:R-:W-:-:S05]  /*0930*/  LOP3.LUT R4, R4, 0x10, R5, 0xd8, !PT ;  /* 0x0000001004047812 */ /* 0x002fca00078ed805 */
[----:B------:R2:W-:Y:S02]  /*0940*/  STS [UR20+0x8], R4 ;  /* 0x00000804ff007988 */ /* 0x0005e40008000814 */
.L_x_4:
[----:B------:R-:W-:Y:S05]  /*0950*/  BSYNC.RECONVERGENT B0 ;  /* 0x0000000000007941 */ /* 0x000fea0003800200 */
.L_x_3:
[----:B------:R-:W-:Y:S04]  /*0960*/  BSSY.RECONVERGENT B0, `(.L_x_5) ;  /* 0x0000037000007945 */ /* 0x000fe80003800200 */
[----:B------:R-:W-:Y:S04]  /*0970*/  BSSY.RELIABLE B1, `(.L_x_6) ;  /* 0x0000032000017945 */ /* 0x000fe80003800100 */
[----:B------:R-:W-:Y:S05]  /*0980*/  @P2 BRA `(.L_x_7) ;  /* 0x0000000000242947 */ /* 0x000fea0003800000 */
[----:B--2---:R-:W1:Y:S01]  /*0990*/  LDS R2, [UR20+0x34] ;  /* 0x00003414ff027984 */ /* 0x004e620008000800 */
[----:B---3--:R-:W-:-:S05]  /*09a0*/  IMAD.MOV.U32 R3, RZ, RZ, 0x3f000000 ;  /* 0x3f000000ff037424 */ /* 0x008fca00078e00ff */
[----:B-1----:R-:W-:-:S05]  /*09b0*/  LOP3.LUT R2, R2, 0xff000000, R3, 0xb8, !PT ;  /* 0xff00000002027812 */ /* 0x002fca00078eb803 */
[----:B------:R1:W-:Y:S01]  /*09c0*/  STS [UR20+0x34], R2 ;  /* 0x00003402ff007988 */ /* 0x0003e20008000814 */
[----:B------:R-:W-:Y:S05]  /*09d0*/  @P2 BRA `(.L_x_8) ;  /* 0x00000000001c2947 */ /* 0x000fea0003800000 */
[----:B------:R-:W2:Y:S01]  /*09e0*/  LDS R3, [UR20+0x38] ;  /* 0x00003814ff037984 */ /* 0x000ea20008000800 */
[----:B-1----:R-:W-:-:S05]  /*09f0*/  IMAD.MOV.U32 R2, RZ, RZ, 0x3f ;  /* 0x0000003fff027424 */ /* 0x002fca00078e00ff */
[----:B--2---:R-:W-:-:S05]  /*0a00*/  LOP3.LUT R2, R3, 0xff, R2, 0xb8, !PT ;  /* 0x000000ff03027812 */ /* 0x004fca00078eb802 */
[----:B------:R1:W-:Y:S02]  /*0a10*/  STS [UR20+0x38], R2 ;  /* 0x00003802ff007988 */ /* 0x0003e40008000814 */
.L_x_7:
[----:B------:R-:W-:Y:S05]  /*0a20*/  @P2 BRA `(.L_x_9) ;  /* 0x0000000000202947 */ /* 0x000fea0003800000 */
[----:B-12---:R-:W-:-:S05]  /*0a30*/  HFMA2 R2, -RZ, RZ, 0, 7.569789886474609375e-06 ;  /* 0x0000007fff027431 */ /* 0x006fca00000001ff */
[----:B------:R2:W-:Y:S02]  /*0a40*/  STS [UR20+0x20], R2 ;  /* 0x00002002ff007988 */ /* 0x0005e40008000814 */
.L_x_8:
[----:B------:R-:W-:Y:S05]  /*0a50*/  @P2 BRA `(.L_x_10) ;  /* 0x00000000002c2947 */ /* 0x000fea0003800000 */
[----:B------:R-:W4:Y:S01]  /*0a60*/  LDCU UR16, c[0x0][0x3e8] ;  /* 0x00007d00ff1077ac */ /* 0x000f220008000800 */
[----:B------:R-:W-:-:S13]  /*0a70*/  R2UR UR17, R6 ;  /* 0x00000000061172ca */ /* 0x000fda00000e0000 */
[----:B----4-:R-:W-:-:S06]  /*0a80*/  UIMAD UR16, UR17, UR16, -0x1 ;  /* 0xffffffff111074a4 */ /* 0x010fcc000f8e0210 */
[----:B-12---:R-:W-:-:S05]  /*0a90*/  IMAD.U32 R2, RZ, RZ, UR16 ;  /* 0x00000010ff027e24 */ /* 0x006fca000f8e00ff */
[----:B------:R4:W-:Y:S02]  /*0aa0*/  STS [UR20+0x24], R2 ;  /* 0x00002402ff007988 */ /* 0x0009e40008000814 */
.L_x_9:
[----:B------:R-:W-:Y:S05]  /*0ab0*/  @P2 BRA `(.L_x_11) ;  /* 0x0000000000242947 */ /* 0x000fea0003800000 */
[----:B-12-4-:R-:W1:Y:S01]  /*0ac0*/  LDS R2, [UR20+0x1c] ;  /* 0x00001c14ff027984 */ /* 0x016e620008000800 */
[----:B---3--:R-:W-:-:S05]  /*0ad0*/  IMAD.MOV.U32 R3, RZ, RZ, 0x10 ;  /* 0x00000010ff037424 */ /* 0x008fca00078e00ff */
[----:B------:R4:W-:Y:S01]  /*0ae0*/  STS [UR20+0xc], R3 ;  /* 0x00000c03ff007988 */ /* 0x0009e20008000814 */
[----:B-1----:R-:W-:-:S05]  /*0af0*/  LOP3.LUT R2, R2, 0xf, RZ, 0xb8, !PT ;  /* 0x0000000f02027812 */ /* 0x002fca00078eb8ff */
[----:B------:R4:W-:Y:S02]  /*0b00*/  STS [UR20+0x1c], R2 ;  /* 0x00001c02ff007988 */ /* 0x0009e40008000814 */
.L_x_10:
[----:B------:R-:W-:Y:S05]  /*0b10*/  @P2 BRA `(.L_x_12) ;  /* 0x00000000001c2947 */ /* 0x000fea0003800000 */
[----:B-12-4-:R-:W1:Y:S02]  /*0b20*/  LDS R2, [UR20+0x34] ;  /* 0x00003414ff027984 */ /* 0x016e640008000800 */
[----:B-1----:R-:W-:-:S05]  /*0b30*/  LOP3.LUT R2, R2, 0x7, RZ, 0xb8, !PT ;  /* 0x0000000702027812 */ /* 0x002fca00078eb8ff */
[----:B------:R1:W-:Y:S02]  /*0b40*/  STS [UR20+0x34], R2 ;  /* 0x00003402ff007988 */ /* 0x0003e40008000814 */
.L_x_11:
[----:B------:R-:W-:Y:S05]  /*0b50*/  @P2 BRA `(.L_x_13) ;  /* 0x0000000000202947 */ /* 0x000fea0003800000 */
[----:B-12-4-:R-:W1:Y:S02]  /*0b60*/  LDS R2, [UR20+0x34] ;  /* 0x00003414ff027984 */ /* 0x016e640008000800 */
[----:B-1----:R-:W-:-:S05]  /*0b70*/  LOP3.LUT R2, R2, 0x38, RZ, 0xb8, !PT ;  /* 0x0000003802027812 */ /* 0x002fca00078eb8ff */
[----:B------:R1:W-:Y:S02]  /*0b80*/  STS [UR20+0x34], R2 ;  /* 0x00003402ff007988 */ /* 0x0003e40008000814 */
.L_x_12:
[----:B------:R-:W-:Y:S05]  /*0b90*/  @P2 BRA `(.L_x_14) ;  /* 0x0000000000202947 */ /* 0x000fea0003800000 */
[----:B-12-4-:R-:W1:Y:S01]  /*0ba0*/  LDS R2, [UR20+0x8] ;  /* 0x00000814ff027984 */ /* 0x016e620008000800 */
[----:B---3--:R-:W-:-:S05]  /*0bb0*/  IMAD.MOV.U32 R3, RZ, RZ, 0x780 ;  /* 0x00000780ff037424 */ /* 0x008fca00078e00ff */
[----:B-1----:R-:W-:-:S05]  /*0bc0*/  LOP3.LUT R2, R2, 0x500, R3, 0xd8, !PT ;  /* 0x0000050002027812 */ /* 0x002fca00078ed803 */
[----:B------:R1:W-:Y:S02]  /*0bd0*/  STS [UR20+0x8], R2 ;  /* 0x00000802ff007988 */ /* 0x0003e40008000814 */
.L_x_13:
[----:B------:R-:W-:Y:S05]  /*0be0*/  @P2 BRA `(.L_x_15) ;  /* 0x0000000000282947 */ /* 0x000fea0003800000 */
[----:B-12-4-:R-:W1:Y:S02]  /*0bf0*/  LDS R2, [UR20+0x8] ;  /* 0x00000814ff027984 */ /* 0x016e640008000800 */
[----:B-1----:R-:W-:-:S05]  /*0c00*/  LOP3.LUT R2, R2, 0x1800, RZ, 0xb8, !PT ;  /* 0x0000180002027812 */ /* 0x002fca00078eb8ff */
[----:B------:R1:W-:Y:S02]  /*0c10*/  STS [UR20+0x8], R2 ;  /* 0x00000802ff007988 */ /* 0x0003e40008000814 */
.L_x_14:
[----:B------:R-:W-:Y:S05]  /*0c20*/  @P2 BREAK.RELIABLE B1 ;  /* 0x0000000000012942 */ /* 0x000fea0003800100 */
[----:B------:R-:W-:Y:S05]  /*0c30*/  @P2 BRA `(.L_x_16) ;  /* 0x0000000000242947 */ /* 0x000fea0003800000 */
[----:B---34-:R-:W3:Y:S01]  /*0c40*/  LDS R3, [UR20+0x8] ;  /* 0x00000814ff037984 */ /* 0x018ee20008000800 */
[----:B-12---:R-:W-:-:S05]  /*0c50*/  IMAD.MOV.U32 R2, RZ, RZ, 0x6000 ;  /* 0x00006000ff027424 */ /* 0x006fca00078e00ff */
[----:B---3--:R-:W-:-:S04]  /*0c60*/  LOP3.LUT R2, R3, 0x6000, R2, 0xd8, !PT ;  /* 0x0000600003027812 */ /* 0x008fc800078ed802 */
[----:B------:R-:W-:-:S05]  /*0c70*/  LOP3.LUT R2, R2, 0x400000, RZ, 0xb8, !PT ;  /* 0x0040000002027812 */ /* 0x000fca00078eb8ff */
[----:B------:R1:W-:Y:S02]  /*0c80*/  STS [UR20+0x8], R2 ;  /* 0x00000802ff007988 */ /* 0x0003e40008000814 */
.L_x_15:
[----:B------:R-:W-:Y:S05]  /*0c90*/  BSYNC.RELIABLE B1 ;  /* 0x0000000000017941 */ /* 0x000fea0003800100 */
.L_x_6:
[----:B-12-4-:R-:W1:Y:S02]  /*0ca0*/  @!P2 LDS R2, [UR20+0x8] ;  /* 0x00000814ff02a984 */ /* 0x016e640008000800 */
[----:B-1----:R-:W-:-:S05]  /*0cb0*/  @!P2 LOP3.LUT R2, R2, 0x8000, RZ, 0xb8, !PT ;  /* 0x000080000202a812 */ /* 0x002fca00078eb8ff */
[----:B------:R1:W-:Y:S02]  /*0cc0*/  @!P2 STS [UR20+0x8], R2 ;  /* 0x00000802ff00a988 */ /* 0x0003e40008000814 */
.L_x_16:
[----:B------:R-:W-:Y:S05]  /*0cd0*/  BSYNC.RECONVERGENT B0 ;  /* 0x0000000000007941 */ /* 0x000fea0003800200 */
.L_x_5:
[----:B------:R-:W-:Y:S05]  /*0ce0*/  WARPSYNC.ALL ;  /* 0x0000000000007948 */ /* 0x000fea0003800000 */
[----:B------:R-:W-:Y:S01]  /*0cf0*/  NOP ;  /* 0x0000000000007918 */ /* 0x000fe20000000000 */
[----:B------:R-:W-:Y:S05]  /*0d00*/  @P0 BRA `(.L_x_17) ;  /* 0x0000000000340947 */ /* 0x000fea0003800000 */
[----:B-12-4-:R-:W1:Y:S01]  /*0d10*/  S2R R2, SR_LANEID ;  /* 0x0000000000027919 */ /* 0x016e620000000000 */
[----:B------:R-:W-:Y:S05]  /*0d20*/  WARPSYNC.ALL ;  /* 0x0000000000007948 */ /* 0x000fea0003800000 */
[----:B------:R-:W-:Y:S01]  /*0d30*/  NOP ;  /* 0x0000000000007918 */ /* 0x000fe20000000000 */
[----:B-1----:R-:W-:-:S05]  /*0d40*/  IMAD.SHL.U32 R4, R2, 0x4, RZ ;  /* 0x0000000402047824 */ /* 0x002fca00078e00ff */
[----:B------:R-:W1:Y:S01]  /*0d50*/  LDS R5, [R4+UR20] ;  /* 0x0000001404057984 */ /* 0x000e620008000800 */
[----:B------:R-:W-:Y:S01]  /*0d60*/  IADD3 R2, P1, PT, R4, UR15, RZ ;  /* 0x0000000f04027c10 */ /* 0x000fe2000ff3e0ff */
[----:B------:R-:W-:-:S04]  /*0d70*/  UMOV UR22, UR15 ;  /* 0x0000000f00167c82 */ /* 0x000fc80008000000 */
[----:B---3--:R-:W-:-:S05]  /*0d80*/  IMAD.X R3, RZ, RZ, UR23, P1 ;  /* 0x00000017ff037e24 */ /* 0x008fca00088e06ff */
[----:B-1----:R1:W5:Y:S01]  /*0d90*/  ATOMG.E.EXCH.STRONG.GPU PT, RZ, [R2], R5 ;  /* 0x0000000502ff73a8 */ /* 0x00236200041ee100 */
[----:B------:R-:W-:-:S04]  /*0da0*/  DEPBAR {5,4,3,2,1,0} ;  /* 0x0000003f0000791a */ /* 0x000fc80000000000 */
[----:B------:R-:W2:Y:S02]  /*0db0*/  CCTL.E.C.LDCU.IV.DEEP [UR22] ;  /* 0x0000000016007540 */ /* 0x000ea40009c08000 */
[----:B--2---:R1:W-:Y:S01]  /*0dc0*/  UTMACCTL.IV [UR22] ;  /* 0x00000000160079b9 */ /* 0x0043e20008000000 */
[----:B------:R-:W-:Y:S01]  /*0dd0*/  NOP ;  /* 0x0000000000007918 */ /* 0x000fe20000000000 */
.L_x_17:
[----:B------:R-:W-:Y:S05]  /*0de0*/  WARPSYNC.ALL ;  /* 0x0000000000007948 */ /* 0x000fea0003800000 */
[----:B------:R-:W-:Y:S01]  /*0df0*/  NOP ;  /* 0x0000000000007918 */ /* 0x000fe20000000000 */
[----:B-----5:R-:W-:Y:S06]  /*0e00*/  BAR.SYNC.DEFER_BLOCKING 0x2, 0x100 ;  /* 0x0084000000007b1d */ /* 0x020fec0000010000 */
[----:B------:R-:W-:Y:S01]  /*0e10*/  UMOV UR26, 0x300 ;  /* 0x00000300001a7882 */ /* 0x000fe20000000000 */
[----:B------:R-:W-:Y:S01]  /*0e20*/  BSSY.RECONVERGENT B0, `(.L_x_18) ;  /* 0x000000e000007945 */ /* 0x000fe20003800200 */
[----:B------:R-:W-:-:S04]  /*0e30*/  UIMAD UR26, UR19, UR26, 0x180 ;  /* 0x00000180131a74a4 */ /* 0x000fc8000f8e021a */
[----:B------:R-:W-:-:S04]  /*0e40*/  UIADD3 UR25, UP0, UPT, UR26, UR6, URZ ;  /* 0x000000061a197290 */ /* 0x000fc8000ff1e0ff */
[----:B------:R-:W-:Y:S01]  /*0e50*/  ULEA.HI.X.SX32 UR26, UR26, UR7, 0x1, UP0 ;  /* 0x000000071a1a7291 */ /* 0x000fe200080f0eff */
[----:B------:R-:W-:Y:S06]  /*0e60*/  BAR.SYNC.DEFER_BLOCKING 0x2, 0x100 ;  /* 0x0084000000007b1d */ /* 0x000fec0000010000 */
[----:B------:R1:W-:Y:S01]  /*0e70*/  @!P0 STS [R0+-0x400], RZ ;  /* 0xfffc00ff00008388 */ /* 0x0003e20000000800 */
[----:B------:R-:W-:Y:S01]  /*0e80*/  NOP ;  /* 0x0000000000007918 */ /* 0x000fe20000000000 */
[----:B------:R-:W-:Y:S05]  /*0e90*/  @P2 BRA `(.L_x_19) ;  /* 0x0000000000182947 */ /* 0x000fea0003800000 */
[----:B------:R-:W5:Y:S01]  /*0ea0*/  LDS R4, [UR20+0x8] ;  /* 0x00000814ff047984 */ /* 0x000f620008000800 */
[----:B-1234-:R-:W1:Y:S01]  /*0eb0*/  LDC.64 R2, c[0x0][0x3a8] ;  /* 0x0000ea00ff027b82 */ /* 0x01ee620000000a00 */
[----:B------:R-:W-:Y:S02]  /*0ec0*/  IMAD.MOV.U32 R5, RZ, RZ, 0x70 ;  /* 0x00000070ff057424 */ /* 0x000fe400078e00ff */
[----:B-1----:R1:W-:Y:S03]  /*0ed0*/  STS.64 [UR20], R2 ;  /* 0x00000002ff007988 */ /* 0x0023e60008000a14 */
[----:B-----5:R-:W-:-:S05]  /*0ee0*/  LOP3.LUT R4, R4, 0x10, R5, 0xd8, !PT ;  /* 0x0000001004047812 */ /* 0x020fca00078ed805 */
[----:B------:R1:W-:Y:S02]  /*0ef0*/  STS [UR20+0x8], R4 ;  /* 0x00000804ff007988 */ /* 0x0003e40008000814 */
.L_x_19:
[----:B-1----:R-:W-:Y:S05]  /*0f00*/  BSYNC.RECONVERGENT B0 ;  /* 0x0000000000007941 */ /* 0x002fea0003800200 */
.L_x_18:
[----:B------:R-:W-:Y:S04]  /*0f10*/  BSSY.RECONVERGENT B0, `(.L_x_20) ;  /* 0x0000037000007945 */ /* 0x000fe80003800200 */
[----:B------:R-:W-:Y:S04]  /*0f20*/  BSSY.RELIABLE B1, `(.L_x_21) ;  /* 0x0000032000017945 */ /* 0x000fe80003800100 */
[----:B------:R-:W-:Y:S05]  /*0f30*/  @P2 BRA `(.L_x_22) ;  /* 0x0000000000242947 */ /* 0x000fea0003800000 */
[----:B--2-4-:R-:W1:Y:S01]  /*0f40*/  LDS R2, [UR20+0x34] ;  /* 0x00003414ff027984 */ /* 0x014e620008000800 */
[----:B---3--:R-:W-:-:S05]  /*0f50*/  IMAD.MOV.U32 R3, RZ, RZ, 0x3f000000 ;  /* 0x3f000000ff037424 */ /* 0x008fca00078e00ff */
[----:B-1----:R-:W-:-:S05]  /*0f60*/  LOP3.LUT R2, R2, 0xff000000, R3, 0xb8, !PT ;  /* 0xff00000002027812 */ /* 0x002fca00078eb803 */
[----:B------:R1:W-:Y:S01]  /*0f70*/  STS [UR20+0x34], R2 ;  /* 0x00003402ff007988 */ /* 0x0003e20008000814 */
[----:B------:R-:W-:Y:S05]  /*0f80*/  @P2 BRA `(.L_x_23) ;  /* 0x00000000001c2947 */ /* 0x000fea0003800000 */
[----:B-1----:R-:W1:Y:S01]  /*0f90*/  LDS R2, [UR20+0x38] ;  /* 0x00003814ff027984 */ /* 0x002e620008000800 */
[----:B------:R-:W-:-:S05]  /*0fa0*/  HFMA2 R3, -RZ, RZ, 0, 3.755092620849609375e-06 ;  /* 0x0000003fff037431 */ /* 0x000fca00000001ff */
[----:B-1----:R-:W-:-:S05]  /*0fb0*/  LOP3.LUT R2, R2, 0xff, R3, 0xb8, !PT ;  /* 0x000000ff02027812 */ /* 0x002fca00078eb803 */
[----:B------:R1:W-:Y:S02]  /*0fc0*/  STS [UR20+0x38], R2 ;  /* 0x00003802ff007988 */ /* 0x0003e40008000814 */
.L_x_22:
[----:B------:R-:W-:Y:S05]  /*0fd0*/  @P2 BRA `(.L_x_24) ;  /* 0x0000000000202947 */ /* 0x000fea0003800000 */
[----:B-12-4-:R-:W-:-:S05]  /*0fe0*/  IMAD.MOV.U32 R2, RZ, RZ, 0x7f ;  /* 0x0000007fff027424 */ /* 0x016fca00078e00ff */
[----:B------:R2:W-:Y:S02]  /*0ff0*/  STS [UR20+0x20], R2 ;  /* 0x00002002ff007988 */ /* 0x0005e40008000814 */
.L_x_23:
[----:B------:R-:W-:Y:S05]  /*1000*/  @P2 BRA `(.L_x_25) ;  /* 0x00000000002c2947 */ /* 0x000fea0003800000 */
[----:B------:R-:W4:Y:S01]  /*1010*/  LDCU UR6, c[0x0][0x3e8] ;  /* 0x00007d00ff0677ac */ /* 0x000f220008000800 */
[----:B------:R-:W-:-:S13]  /*1020*/  R2UR UR7, R6 ;  /* 0x00000000060772ca */ /* 0x000fda00000e0000 */
[----:B----4-:R-:W-:-:S06]  /*1030*/  UIMAD UR6, UR7, UR6, -0x1 ;  /* 0xffffffff070674a4 */ /* 0x010fcc000f8e0206 */
[----:B-12---:R-:W-:-:S05]  /*1040*/  IMAD.U32 R2, RZ, RZ, UR6 ;  /* 0x00000006ff027e24 */ /* 0x006fca000f8e00ff */
[----:B------:R1:W-:Y:S02]  /*1050*/  STS [UR20+0x24], R2 ;  /* 0x00002402ff007988 */ /* 0x0003e40008000814 */
.L_x_24:
[----:B------:R-:W-:Y:S05]  /*1060*/  @P2 BRA `(.L_x_26) ;  /* 0x0000000000242947 */ /* 0x000fea0003800000 */
[----:B-12-4-:R-:W1:Y:S01]  /*1070*/  LDS R2, [UR20+0x1c] ;  /* 0x00001c14ff027984 */ /* 0x016e620008000800 */
[----:B---3--:R-:W-:-:S05]  /*1080*/  IMAD.MOV.U32 R3, RZ, RZ, 0x10 ;  /* 0x00000010ff037424 */ /* 0x008fca00078e00ff */
[----:B------:R4:W-:Y:S01]  /*1090*/  STS [UR20+0xc], R3 ;  /* 0x00000c03ff007988 */ /* 0x0009e20008000814 */
[----:B-1----:R-:W-:-:S05]  /*10a0*/  LOP3.LUT R2, R2, 0xf, RZ, 0xb8, !PT ;  /* 0x0000000f02027812 */ /* 0x002fca00078eb8ff */
[----:B------:R4:W-:Y:S02]  /*10b0*/  STS [UR20+0x1c], R2 ;  /* 0x00001c02ff007988 */ /* 0x0009e40008000814 */
.L_x_25:
[----:B------:R-:W-:Y:S05]  /*10c0*/  @P2 BRA `(.L_x_27) ;  /* 0x00000000001c2947 */ /* 0x000fea0003800000 */
[----:B-12-4-:R-:W1:Y:S02]  /*10d0*/  LDS R2, [UR20+0x34] ;  /* 0x00003414ff027984 */ /* 0x016e640008000800 */
[----:B-1----:R-:W-:-:S05]  /*10e0*/  LOP3.LUT R2, R2, 0x7, RZ, 0xb8, !PT ;  /* 0x0000000702027812 */ /* 0x002fca00078eb8ff */
[----:B------:R1:W-:Y:S02]  /*10f0*/  STS [UR20+0x34], R2 ;  /* 0x00003402ff007988 */ /* 0x0003e40008000814 */
.L_x_26:
[----:B------:R-:W-:Y:S05]  /*1100*/  @P2 BRA `(.L_x_28) ;  /* 0x0000000000202947 */ /* 0x000fea0003800000 */
[----:B-12-4-:R-:W1:Y:S02]  /*1110*/  LDS R2, [UR20+0x34] ;  /* 0x00003414ff027984 */ /* 0x016e640008000800 */
[----:B-1----:R-:W-:-:S05]  /*1120*/  LOP3.LUT R2, R2, 0x38, RZ, 0xb8, !PT ;  /* 0x0000003802027812 */ /* 0x002fca00078eb8ff */
[----:B------:R1:W-:Y:S02]  /*1130*/  STS [UR20+0x34], R2 ;  /* 0x00003402ff007988 */ /* 0x0003e40008000814 */
.L_x_27:
[----:B------:R-:W-:Y:S05]  /*1140*/  @P2 BRA `(.L_x_29) ;  /* 0x0000000000202947 */ /* 0x000fea0003800000 */
[----:B-12-4-:R-:W1:Y:S01]  /*1150*/  LDS R2, [UR20+0x8] ;  /* 0x00000814ff027984 */ /* 0x016e620008000800 */
[----:B---3--:R-:W-:-:S05]  /*1160*/  IMAD.MOV.U32 R3, RZ, RZ, 0x780 ;  /* 0x00000780ff037424 */ /* 0x008fca00078e00ff */
[----:B-1----:R-:W-:-:S05]  /*1170*/  LOP3.LUT R2, R2, 0x500, R3, 0xd8, !PT ;  /* 0x0000050002027812 */ /* 0x002fca00078ed803 */
[----:B------:R1:W-:Y:S02]  /*1180*/  STS [UR20+0x8], R2 ;  /* 0x00000802ff007988 */ /* 0x0003e40008000814 */
.L_x_28:
[----:B------:R-:W-:Y:S05]  /*1190*/  @P2 BRA `(.L_x_30) ;  /* 0x0000000000282947 */ /* 0x000fea0003800000 */
[----:B-12-4-:R-:W1:Y:S02]  /*11a0*/  LDS R2, [UR20+0x8] ;  /* 0x00000814ff027984 */ /* 0x016e640008000800 */
[----:B-1----:R-:W-:-:S05]  /*11b0*/  LOP3.LUT R2, R2, 0x1800, RZ, 0xb8, !PT ;  /* 0x0000180002027812 */ /* 0x002fca00078eb8ff */
[----:B------:R1:W-:Y:S02]  /*11c0*/  STS [UR20+0x8], R2 ;  /* 0x00000802ff007988 */ /* 0x0003e40008000814 */
.L_x_29:
[----:B------:R-:W-:Y:S05]  /*11d0*/  @P2 BREAK.RELIABLE B1 ;  /* 0x0000000000012942 */ /* 0x000fea0003800100 */
[----:B------:R-:W-:Y:S05]  /*11e0*/  @P2 BRA `(.L_x_31) ;  /* 0x0000000000242947 */ /* 0x000fea0003800000 */
[----:B-12-4-:R-:W1:Y:S01]  /*11f0*/  LDS R2, [UR20+0x8] ;  /* 0x00000814ff027984 */ /* 0x016e620008000800 */
[----:B---3--:R-:W-:-:S05]  /*1200*/  IMAD.MOV.U32 R3, RZ, RZ, 0x6000 ;  /* 0x00006000ff037424 */ /* 0x008fca00078e00ff */
[----:B-1----:R-:W-:-:S04]  /*1210*/  LOP3.LUT R2, R2, 0x6000, R3, 0xd8, !PT ;  /* 0x0000600002027812 */ /* 0x002fc800078ed803 */
[----:B------:R-:W-:-:S05]  /*1220*/  LOP3.LUT R2, R2, 0x400000, RZ, 0xb8, !PT ;  /* 0x0040000002027812 */ /* 0x000fca00078eb8ff */
[----:B------:R1:W-:Y:S02]  /*1230*/  STS [UR20+0x8], R2 ;  /* 0x00000802ff007988 */ /* 0x0003e40008000814 */
.L_x_30:
[----:B------:R-:W-:Y:S05]  /*1240*/  BSYNC.RELIABLE B1 ;  /* 0x0000000000017941 */ /* 0x000fea0003800100 */
.L_x_21:
[----:B-12-4-:R-:W1:Y:S02]  /*1250*/  @!P2 LDS R2, [UR20+0x8] ;  /* 0x00000814ff02a984 */ /* 0x016e640008000800 */
[----:B-1----:R-:W-:-:S05]  /*1260*/  @!P2 LOP3.LUT R2, R2, 0x8000, RZ, 0xb8, !PT ;  /* 0x000080000202a812 */ /* 0x002fca00078eb8ff */
[----:B------:R1:W-:Y:S02]  /*1270*/  @!P2 STS [UR20+0x8], R2 ;  /* 0x00000802ff00a988 */ /* 0x0003e40008000814 */
.L_x_31:
[----:B------:R-:W-:Y:S05]  /*1280*/  BSYNC.RECONVERGENT B0 ;  /* 0x0000000000007941 */ /* 0x000fea0003800200 */
.L_x_20:
        /* <DEDUP_REMOVED lines=10> */
[----:B---3--:R-:W-:Y:S01]  /*1330*/  IMAD.X R3, RZ, RZ, UR26, P0 ;  /* 0x0000001aff037e24 */ /* 0x008fe200080e06ff */
[----:B------:R-:W-:-:S04]  /*1340*/  UMOV UR7, UR26 ;  /* 0x0000001a00077c82 */ /* 0x000fc80008000000 */
[----:B-1----:R1:W5:Y:S01]  /*1350*/  ATOMG.E.EXCH.STRONG.GPU PT, RZ, [R2], R5 ;  /* 0x0000000502ff73a8 */ /* 0x00236200041ee100 */
[----:B------:R-:W-:-:S04]  /*1360*/  DEPBAR {5,4,3,2,1,0} ;  /* 0x0000003f0000791a */ /* 0x000fc80000000000 */
[----:B------:R-:W2:Y:S02]  /*1370*/  CCTL.E.C.LDCU.IV.DEEP [UR6] ;  /* 0x0000000006007540 */ /* 0x000ea40009c08000 */
[----:B--2---:R1:W-:Y:S01]  /*1380*/  UTMACCTL.IV [UR6] ;  /* 0x00000000060079b9 */ /* 0x0043e20008000000 */
[----:B------:R-:W-:Y:S01]  /*1390*/  NOP ;  /* 0x0000000000007918 */ /* 0x000fe20000000000 */
.L_x_32:
[----:B------:R-:W-:Y:S05]  /*13a0*/  WARPSYNC.ALL ;  /* 0x0000000000007948 */ /* 0x000fea0003800000 */
[----:B------:R-:W-:Y:S01]  /*13b0*/  NOP ;  /* 0x0000000000007918 */ /* 0x000fe20000000000 */
[----:B------:R-:W-:Y:S01]  /*13c0*/  UISETP.GE.AND UP0, UPT, UR24, 0x1, UPT ;  /* 0x000000011800788c */ /* 0x000fe2000bf06270 */
[----:B-----5:R-:W-:Y:S05]  /*13d0*/  BAR.SYNC.DEFER_BLOCKING 0x2, 0x100 ;  /* 0x0084000000007b1d */ /* 0x020fea0000010000 */
[----:B------:R-:W-:-:S13]  /*13e0*/  PLOP3.LUT P0, PT, PT, PT, UP0, 0x80, 0x8 ;  /* 0x000000000008781c */ /* 0x000fda0003f0f008 */
[----:B------:R-:W-:Y:S05]  /*13f0*/  @!P0 BRA `(.L_x_33) ;  /* 0x0000002800588947 */ /* 0x000fea0003800000 */
[----:B------:R-:W5:Y:S01]  /*1400*/  S2R R10, SR_TID.X ;  /* 0x00000000000a7919 */ /* 0x000f620000002100 */
[----:B------:R-:W-:Y:S01]  /*1410*/  IMAD.SHL.U32 R7, R8, 0x20, RZ ;  /* 0x0000002008077824 */ /* 0x000fe200078e00ff */
[----:B------:R-:W-:Y:S01]  /*1420*/  ISETP.GE.AND P3, PT, R60, 0x80, PT ;  /* 0x000000803c00780c */ /* 0x000fe20003f66270 */
[----:B------:R-:W1:Y:S01]  /*1430*/  S2R R6, SR_TID.X ;  /* 0x0000000000067919 */ /* 0x000e620000002100 */
[----:B------:R-:W-:Y:S02]  /*1440*/  PLOP3.LUT P4, PT, PT, PT, PT, 0x8, 0x80 ;  /* 0x000000000080781c */ /* 0x000fe40003f8e170 */
[----:B------:R-:W-:Y:S02]  /*1450*/  SHF.R.U32.HI R61, RZ, 0x5, R60 ;  /* 0x00000005ff3d7819 */ /* 0x000fe4000001163c */
[C---:B-----5:R-:W-:Y:S02]  /*1460*/  LOP3.LUT R9, R10.reuse, 0x1, RZ, 0xc0, !PT ;  /* 0x000000010a097812 */ /* 0x060fe400078ec0ff */
[----:B------:R-:W-:-:S02]  /*1470*/  LOP3.LUT R10, R10, 0x60, RZ, 0xc0, !PT ;  /* 0x000000600a0a7812 */ /* 0x000fc400078ec0ff */
[C---:B-12-4-:R-:W-:Y:S01]  /*1480*/  IADD3 R2, PT, PT, -R9.reuse, RZ, RZ ;  /* 0x000000ff09027210 */ /* 0x056fe20007ffe1ff */
[----:B------:R-:W-:Y:S01]  /*1490*/  IMAD.SHL.U32 R13, R6, 0x40, RZ ;  /* 0x00000040060d7824 */ /* 0x000fe200078e00ff */
[----:B------:R-:W-:Y:S02]  /*14a0*/  ISETP.NE.U32.AND P0, PT, R9, 0x1, PT ;  /* 0x000000010900780c */ /* 0x000fe40003f05070 */
[----:B------:R-:W1:Y:S01]  /*14b0*/  S2R R9, SR_TID.X ;  /* 0x0000000000097919 */ /* 0x000e620000002100 */
[--C-:B------:R-:W-:Y:S02]  /*14c0*/  SHF.R.S32.HI R11, RZ, 0x2, R6.reuse ;  /* 0x00000002ff0b7819 */ /* 0x100fe40000011406 */
[----:B------:R-:W-:Y:S02]  /*14d0*/  LOP3.LUT R2, R2, 0x48, RZ, 0xc0, !PT ;  /* 0x0000004802027812 */ /* 0x000fe400078ec0ff */
[----:B------:R-:W-:Y:S02]  /*14e0*/  SHF.R.S32.HI R12, RZ, 0x1, R6 ;  /* 0x00000001ff0c7819 */ /* 0x000fe40000011406 */
[----:B------:R-:W-:-:S02]  /*14f0*/  LOP3.LUT R4, R6, 0x10, RZ, 0xc0, !PT ;  /* 0x0000001006047812 */ /* 0x000fc400078ec0ff */
[----:B------:R-:W-:Y:S02]  /*1500*/  SGXT R11, R11, 0x1 ;  /* 0x000000010b0b781a */ /* 0x000fe40000000200 */
[----:B------:R-:W-:Y:S01]  /*1510*/  LOP3.LUT R5, R2, 0x10, RZ, 0xfc, !PT ;  /* 0x0000001002057812 */ /* 0x000fe200078efcff */
[----:B------:R-:W-:Y:S01]  /*1520*/  IMAD.SHL.U32 R4, R4, 0x2, RZ ;  /* 0x0000000204047824 */ /* 0x000fe200078e00ff */
[----:B------:R-:W-:Y:S02]  /*1530*/  SGXT R12, R12, 0x1 ;  /* 0x000000010c0c781a */ /* 0x000fe40000000200 */
[----:B---3--:R-:W-:Y:S02]  /*1540*/  LOP3.LUT R3, R11, 0x120, RZ, 0xc0, !PT ;  /* 0x000001200b037812 */ /* 0x008fe400078ec0ff */
[----:B------:R-:W-:Y:S02]  /*1550*/  LOP3.LUT R5, R5, 0x90, R12, 0x78, !PT ;  /* 0x0000009005057812 */ /* 0x000fe400078e780c */
[----:B------:R-:W-:-:S02]  /*1560*/  LOP3.LUT R3, R3, 0x200, R13, 0xf8, !PT ;  /* 0x0000020003037812 */ /* 0x000fc400078ef80d */
[----:B------:R-:W-:Y:S02]  /*1570*/  LOP3.LUT R6, R4, 0x1800, R7, 0xf8, !PT ;  /* 0x0000180004067812 */ /* 0x000fe400078ef807 */
[----:B------:R-:W-:Y:S02]  /*1580*/  LOP3.LUT R5, R5, 0x200, R13, 0xf8, !PT ;  /* 0x0000020005057812 */ /* 0x000fe400078ef80d */
[----:B------:R-:W-:Y:S02]  /*1590*/  R2UR UR6, R10 ;  /* 0x000000000a0672ca */ /* 0x000fe400000e0000 */
[----:B------:R-:W-:Y:S02]  /*15a0*/  LOP3.LUT R3, R3, 0x90, R12, 0xf8, !PT ;  /* 0x0000009003037812 */ /* 0x000fe400078ef80c */
[----:B------:R-:W-:Y:S02]  /*15b0*/  LOP3.LUT R6, R6, 0x400, R7, 0xf8, !PT ;  /* 0x0000040006067812 */ /* 0x000fe400078ef807 */
[----:B------:R-:W-:-:S02]  /*15c0*/  LOP3.LUT R5, R5, 0x120, R11, 0xf8, !PT ;  /* 0x0000012005057812 */ /* 0x000fc400078ef80b */
[----:B-1----:R-:W-:Y:S02]  /*15d0*/  SHF.R.U32.HI R10, RZ, 0x1, R9 ;  /* 0x00000001ff0a7819 */ /* 0x002fe40000011609 */
[----:B------:R-:W-:Y:S02]  /*15e0*/  LOP3.LUT R3, R4, R3, R2, 0x1e, !PT ;  /* 0x0000000304037212 */ /* 0x000fe400078e1e02 */
[----:B------:R-:W-:Y:S02]  /*15f0*/  LOP3.LUT R5, R6, R5, RZ, 0x3c, !PT ;  /* 0x0000000506057212 */ /* 0x000fe400078e3cff */
[----:B------:R-:W-:Y:S02]  /*1600*/  LOP3.LUT R6, R10, 0x30, RZ, 0xc0, !PT ;  /* 0x000000300a067812 */ /* 0x000fe400078ec0ff */
[C---:B------:R-:W-:Y:S02]  /*1610*/  LOP3.LUT R11, R9.reuse, 0xf, RZ, 0xc0, !PT ;  /* 0x0000000f090b7812 */ /* 0x040fe400078ec0ff */
[----:B------:R-:W-:-:S02]  /*1620*/  LOP3.LUT R10, R9, 0x3f, RZ, 0xc0, !PT ;  /* 0x0000003f090a7812 */ /* 0x000fc400078ec0ff */
[----:B------:R-:W-:Y:S02]  /*1630*/  SHF.R.U32.HI R9, RZ, 0x7, R9 ;  /* 0x00000007ff097819 */ /* 0x000fe40000011609 */
[--C-:B------:R-:W-:Y:S02]  /*1640*/  LOP3.LUT R4, R3, 0x400, R7.reuse, 0xf8, !PT ;  /* 0x0000040003047812 */ /* 0x100fe400078ef807 */
[----:B------:R-:W-:Y:S02]  /*1650*/  LEA R2, R11, UR6, 0x1 ;  /* 0x000000060b027c11 */ /* 0x000fe4000f8e08ff */
[----:B------:R-:W-:Y:S02]  /*1660*/  SGXT.U32 R9, R9, 0x1 ;  /* 0x000000010909781a */ /* 0x000fe40000000000 */
[----:B------:R-:W-:Y:S02]  /*1670*/  LOP3.LUT R4, R4, 0x1800, R7, 0xf8, !PT ;  /* 0x0000180004047812 */ /* 0x000fe400078ef807 */
[----:B------:R-:W-:-:S02]  /*1680*/  LOP3.LUT R3, R2, R9, RZ, 0xfc, !PT ;  /* 0x0000000902037212 */ /* 0x000fc400078efcff */
[----:B------:R-:W-:Y:S02]  /*1690*/  LOP3.LUT R6, R6, 0xf, R8, 0xf8, !PT ;  /* 0x0000000f06067812 */ /* 0x000fe400078ef808 */
[C---:B------:R-:W-:Y:S02]  /*16a0*/  LOP3.LUT R38, R4.reuse, 0x8, RZ, 0x3c, !PT ;  /* 0x0000000804267812 */ /* 0x040fe400078e3cff */
[----:B------:R-:W-:Y:S02]  /*16b0*/  LOP3.LUT R36, R4, 0x18, RZ, 0x3c, !PT ;  /* 0x0000001804247812 */ /* 0x000fe400078e3cff */
[----:B------:R-:W-:Y:S02]  /*16c0*/  LEA R42, R10, UR11, 0x2 ;  /* 0x0000000b0a2a7c11 */ /* 0x000fe4000f8e10ff */
[----:B------:R-:W-:Y:S02]  /*16d0*/  ISETP.LT.AND P0, PT, R60, 0x80, P0 ;  /* 0x000000803c00780c */ /* 0x000fe40000701270 */
[----:B------:R-:W-:-:S02]  /*16e0*/  LEA R2, R2, UR20, 0x2 ;  /* 0x0000001402027c11 */ /* 0x000fc4000f8e10ff */
[----:B------:R-:W-:Y:S02]  /*16f0*/  LEA R3, R3, UR20, 0x2 ;  /* 0x0000001403037c11 */ /* 0x000fe4000f8e10ff */
[----:B------:R-:W-:Y:S02]  /*1700*/  LEA R43, R6, UR11, 0x2 ;  /* 0x0000000b062b7c11 */ /* 0x000fe4000f8e10ff */
[----:B------:R-:W-:Y:S02]  /*1710*/  LEA R39, R4, UR11, 0x1 ;  /* 0x0000000b04277c11 */ /* 0x000fe4000f8e08ff */
[----:B------:R-:W-:Y:S02]  /*1720*/  LEA R37, R5, UR11, 0x1 ;  /* 0x0000000b05257c11 */ /* 0x000fe4000f8e08ff */
[----:B------:R-:W-:Y:S02]  /*1730*/  LEA R38, R38, UR11, 0x1 ;  /* 0x0000000b26267c11 */ /* 0x000fe4000f8e08ff */
[----:B------:R-:W-:-:S07]  /*1740*/  LEA R36, R36, UR11, 0x1 ;  /* 0x0000000b24247c11 */ /* 0x000fce000f8e08ff */
.L_x_44:
[----:B------:R-:W2:Y:S01]  /*1750*/  LDL R7, [R1+0x8] ;  /* 0x0000080001077983 */ /* 0x000ea20000100800 */
[----:B------:R-:W-:Y:S01]  /*1760*/  IABS R4, UR5 ;  /* 0x0000000500047c13 */ /* 0x000fe20008000000 */
[----:B------:R-:W1:Y:S03]  /*1770*/  LDCU UR19, c[0x0][0x3e4] ;  /* 0x00007c80ff1377ac */ /* 0x000e660008000800 */
[----:B------:R-:W-:Y:S01]  /*1780*/  R2UR UR18, R4 ;  /* 0x00000000041272ca */ /* 0x000fe200000e0000 */
[----:B------:R-:W-:Y:S01]  /*1790*/  UMOV UR6, URZ ;  /* 0x000000ff00067c82 */ /* 0x000fe20008000000 */
[----:B------:R-:W3:Y:S11]  /*17a0*/  LDCU.64 UR30, c[0x0][0x3b0] ;  /* 0x00007600ff1e77ac */ /* 0x000ef60008000a00 */
[----:B------:R-:W4:Y:S01]  /*17b0*/  I2F.RP R4, UR18 ;  /* 0x0000001200047d06 */ /* 0x000f220008209400 */
[----:B-1----:R-:W-:-:S05]  /*17c0*/  IMAD.U32 R6, RZ, RZ, UR19 ;  /* 0x00000013ff067e24 */ /* 0x002fca000f8e00ff */
[----:B------:R-:W-:-:S04]  /*17d0*/  IABS R6, R6 ;  /* 0x0000000600067213 */ /* 0x000fc80000000000 */
[----:B------:R-:W-:Y:S02]  /*17e0*/  R2UR UR20, R6 ;  /* 0x00000000061472ca */ /* 0x000fe400000e0000 */
[----:B------:R-:W-:Y:S01]  /*17f0*/  IABS R6, UR5 ;  /* 0x0000000500067c13 */ /* 0x000fe20008000000 */
[----:B----4-:R-:W1:Y:S02]  /*1800*/  MUFU.RCP R4, R4 ;  /* 0x0000000400047308 */ /* 0x010e640000001000 */
[----:B-1----:R-:W-:Y:S01]  /*1810*/  VIADD R5, R4, 0xffffffe ;  /* 0x0ffffffe04057836 */ /* 0x002fe20000000000 */
[----:B------:R-:W-:-:S04]  /*1820*/  IABS R4, UR8 ;  /* 0x0000000800047c13 */ /* 0x000fc80008000000 */
[----:B------:R-:W-:Y:S01]  /*1830*/  R2UR UR17, R4 ;  /* 0x00000000041172ca */ /* 0x000fe200000e0000 */
[----:B------:R-:W1:Y:S08]  /*1840*/  F2I.FTZ.U32.TRUNC.NTZ R5, R5 ;  /* 0x0000000500057305 */ /* 0x000e70000021f000 */
[----:B------:R-:W4:Y:S01]  /*1850*/  I2F.RP R4, UR20 ;  /* 0x0000001400047d06 */ /* 0x000f220008209400 */
[----:B-1----:R-:W-:Y:S01]  /*1860*/  R2UR UR7, R5 ;  /* 0x00000000050772ca */ /* 0x002fe200000e0000 */
[----:B------:R-:W-:-:S06]  /*1870*/  IMAD.MOV R5, RZ, RZ, -R6 ;  /* 0x000000ffff057224 */ /* 0x000fcc00078e0a06 */
[----:B----4-:R-:W1:Y:S06]  /*1880*/  MUFU.RCP R4, R4 ;  /* 0x0000000400047308 */ /* 0x010e6c0000001000 */
[----:B------:R-:W-:-:S04]  /*1890*/  UIADD3 UR16, UPT, UPT, URZ, -UR7, URZ ;  /* 0x80000007ff107290 */ /* 0x000fc8000fffe0ff */
[----:B------:R-:W-:-:S04]  /*18a0*/  UIMAD UR16, UR16, UR18, URZ ;  /* 0x00000012101072a4 */ /* 0x000fc8000f8e02ff */
[----:B------:R-:W-:-:S03]  /*18b0*/  UIMAD.WIDE.U32 UR6, UR7, UR16, UR6 ;  /* 0x00000010070672a5 */ /* 0x000fc6000f8e0006 */
[----:B------:R-:W-:Y:S01]  /*18c0*/  R2UR UR16, R5 ;  /* 0x00000000051072ca */ /* 0x000fe200000e0000 */
[----:B------:R-:W-:Y:S01]  /*18d0*/  UIMAD.WIDE.U32 UR6, UR7, UR17, URZ ;  /* 0x00000011070672a5 */ /* 0x000fe2000f8e00ff */
[----:B-1----:R-:W-:-:S06]  /*18e0*/  VIADD R5, R4, 0xffffffe ;  /* 0x0ffffffe04057836 */ /* 0x002fcc0000000000 */
[----:B------:R-:W-:Y:S01]  /*18f0*/  UMOV UR21, UR7 ;  /* 0x0000000700157c82 */ /* 0x000fe20008000000 */
[----:B------:R-:W1:Y:S04]  /*1900*/  F2I.FTZ.U32.TRUNC.NTZ R5, R5 ;  /* 0x0000000500057305 */ /* 0x000e68000021f000 */
[----:B------:R-:W-:-:S04]  /*1910*/  UIMAD UR6, UR21, UR16, UR17 ;  /* 0x00000010150672a4 */ /* 0x000fc8000f8e0211 */
[----:B------:R-:W-:Y:S01]  /*1920*/  UISETP.GT.U32.AND UP2, UPT, UR18, UR6, UPT ;  /* 0x000000061200728c */ /* 0x000fe2000bf44070 */
[----:B-1----:R-:W-:-:S10]  /*1930*/  R2UR UR7, R5 ;  /* 0x00000000050772ca */ /* 0x002fd400000e0000 */
[----:B------:R-:W-:Y:S02]  /*1940*/  @!UP2 UIADD3 UR6, UPT, UPT, UR6, -UR18, URZ ;  /* 0x800000120606a290 */ /* 0x000fe4000fffe0ff */
[----:B------:R-:W-:Y:S02]  /*1950*/  @!UP2 UIADD3 UR21, UPT, UPT, UR21, 0x1, URZ ;  /* 0x000000011515a890 */ /* 0x000fe4000fffe0ff */
[----:B------:R-:W-:Y:S02]  /*1960*/  UISETP.GE.U32.AND UP0, UPT, UR6, UR18, UPT ;  /* 0x000000120600728c */ /* 0x000fe4000bf06070 */
[----:B------:R-:W-:Y:S02]  /*1970*/  ULOP3.LUT UR6, UR8, UR5, URZ, 0x3c, !UPT ;  /* 0x0000000508067292 */ /* 0x000fe4000f8e3cff */
[----:B------:R-:W-:Y:S02]  /*1980*/  UIADD3 UR16, UPT, UPT, URZ, -UR7, URZ ;  /* 0x80000007ff107290 */ /* 0x000fe4000fffe0ff */
[----:B------:R-:W-:-:S02]  /*1990*/  UISETP.GE.AND UP2, UPT, UR6, URZ, UPT ;  /* 0x000000ff0600728c */ /* 0x000fc4000bf46270 */
[----:B------:R-:W-:-:S03]  /*19a0*/  UIMAD UR16, UR16, UR20, URZ ;  /* 0x00000014101072a4 */ /* 0x000fc6000f8e02ff */
[----:B------:R-:W-:Y:S02]  /*19b0*/  @UP0 UIADD3 UR21, UPT, UPT, UR21, 0x1, URZ ;  /* 0x0000000115150890 */ /* 0x000fe4000fffe0ff */
[----:B------:R-:W-:Y:S01]  /*19c0*/  UISETP.NE.AND UP0, UPT, UR5, URZ, UPT ;  /* 0x000000ff0500728c */ /* 0x000fe2000bf05270 */
[----:B------:R-:W-:Y:S02]  /*19d0*/  UMOV UR6, URZ ;  /* 0x000000ff00067c82 */ /* 0x000fe40008000000 */
[----:B------:R-:W-:Y:S02]  /*19e0*/  UIMAD.WIDE.U32 UR6, UR7, UR16, UR6 ;  /* 0x00000010070672a5 */ /* 0x000fe4000f8e0006 */
[----:B------:R-:W-:Y:S02]  /*19f0*/  @!UP2 UIADD3 UR21, UPT, UPT, -UR21, URZ, URZ ;  /* 0x000000ff1515a290 */ /* 0x000fe4000fffe1ff */
[----:B------:R-:W-:-:S04]  /*1a00*/  UISETP.NE.AND UP2, UPT, UR19, URZ, UPT ;  /* 0x000000ff1300728c */ /* 0x000fc8000bf45270 */
[----:B------:R-:W-:-:S06]  /*1a10*/  @!UP0 ULOP3.LUT UR21, URZ, UR5, URZ, 0x33, !UPT ;  /* 0x00000005ff158292 */ /* 0x000fcc000f8e33ff */
[----:B------:R-:W-:-:S04]  /*1a20*/  IABS R4, UR21 ;  /* 0x0000001500047c13 */ /* 0x000fc80008000000 */
[----:B------:R-:W-:-:S13]  /*1a30*/  R2UR UR17, R4 ;  /* 0x00000000041172ca */ /* 0x000fda00000e0000 */
[----:B------:R-:W-:-:S04]  /*1a40*/  UIMAD.WIDE.U32 UR6, UR7, UR17, URZ ;  /* 0x00000011070672a5 */ /* 0x000fc8000f8e00ff */
[----:B------:R-:W-:-:S04]  /*1a50*/  UIADD3 UR6, UPT, UPT, -UR7, URZ, URZ ;  /* 0x000000ff07067290 */ /* 0x000fc8000fffe1ff */
[----:B------:R-:W-:-:S04]  /*1a60*/  UIMAD UR6, UR20, UR6, UR17 ;  /* 0x00000006140672a4 */ /* 0x000fc8000f8e0211 */
[----:B------:R-:W-:-:S11]  /*1a70*/  UISETP.GT.U32.AND UP3, UPT, UR20, UR6, UPT ;  /* 0x000000061400728c */ /* 0x000fd6000bf64070 */
[----:B------:R-:W-:Y:S02]  /*1a80*/  @!UP3 UIADD3 UR6, UPT, UPT, UR6, -UR20, URZ ;  /* 0x800000140606b290 */ /* 0x000fe4000fffe0ff */
[----:B------:R-:W-:Y:S02]  /*1a90*/  @!UP3 UIADD3 UR7, UPT, UPT, UR7, 0x1, URZ ;  /* 0x000000010707b890 */ /* 0x000fe4000fffe0ff */
[----:B------:R-:W-:Y:S02]  /*1aa0*/  UISETP.GE.U32.AND UP0, UPT, UR6, UR20, UPT ;  /* 0x000000140600728c */ /* 0x000fe4000bf06070 */
[----:B------:R-:W-:-:S04]  /*1ab0*/  ULOP3.LUT UR6, UR21, UR19, URZ, 0x3c, !UPT ;  /* 0x0000001315067292 */ /* 0x000fc8000f8e3cff */
[----:B------:R-:W-:-:S05]  /*1ac0*/  UISETP.GE.AND UP3, UPT, UR6, URZ, UPT ;  /* 0x000000ff0600728c */ /* 0x000fca000bf66270 */
[----:B------:R-:W-:-:S07]  /*1ad0*/  @UP0 UIADD3 UR7, UPT, UPT, UR7, 0x1, URZ ;  /* 0x0000000107070890 */ /* 0x000fce000fffe0ff */
[----:B------:R-:W-:Y:S02]  /*1ae0*/  UMOV UR16, UR7 ;  /* 0x0000000700107c82 */ /* 0x000fe40008000000 */
[----:B------:R-:W-:Y:S02]  /*1af0*/  @!UP3 UIADD3 UR16, UPT, UPT, -UR16, URZ, URZ ;  /* 0x000000ff1010b290 */ /* 0x000fe4000fffe1ff */
[----:B------:R-:W-:-:S04]  /*1b00*/  @!UP2 ULOP3.LUT UR16, URZ, UR19, URZ, 0x33, !UPT ;  /* 0x00000013ff10a292 */ /* 0x000fc8000f8e33ff */
[----:B------:R-:W-:Y:S02]  /*1b10*/  USHF.R.S32.HI UR6, URZ, 0x1f, UR16 ;  /* 0x0000001fff067899 */ /* 0x000fe40008011410 */
[----:B------:R-:W-:Y:S02]  /*1b20*/  UIADD3 UR17, UPT, UPT, -UR16, URZ, URZ ;  /* 0x000000ff10117290 */ /* 0x000fe4000fffe1ff */
[----:B---3--:R-:W-:Y:S02]  /*1b30*/  UIMAD UR18, UR6, UR30, URZ ;  /* 0x0000001e061272a4 */ /* 0x008fe4000f8e02ff */
[----:B------:R-:W-:Y:S02]  /*1b40*/  UIMAD UR17, UR19, UR17, UR21 ;  /* 0x00000011131172a4 */ /* 0x000fe4000f8e0215 */
[----:B------:R-:W-:Y:S02]  /*1b50*/  UIMAD.WIDE.U32 UR6, UR16, UR30, URZ ;  /* 0x0000001e100672a5 */ /* 0x000fe4000f8e00ff */
[----:B------:R-:W-:-:S02]  /*1b60*/  UIMAD UR18, UR16, UR76, UR18 ;  /* 0x0000004c101272a4 */ /* 0x000fc4000f8e0212 */
[----:B------:R-:W-:Y:S02]  /*1b70*/  USHF.R.S32.HI UR16, URZ, 0x1f, UR17 ;  /* 0x0000001fff107899 */ /* 0x000fe40008011411 */
[----:B------:R-:W-:Y:S02]  /*1b80*/  UIADD3 UR7, UPT, UPT, UR7, UR18, URZ ;  /* 0x0000001207077290 */ /* 0x000fe4000fffe0ff */
[----:B------:R-:W-:Y:S02]  /*1b90*/  UIMAD UR16, UR16, UR31, URZ ;  /* 0x0000001f101072a4 */ /* 0x000fe4000f8e02ff */
[----:B------:R-:W-:Y:S02]  /*1ba0*/  UIMAD.WIDE.U32 UR30, UR17, UR31, UR6 ;  /* 0x0000001f111e72a5 */ /* 0x000fe4000f8e0006 */
[----:B------:R-:W-:Y:S02]  /*1bb0*/  UIMAD UR16, UR17, UR13, UR16 ;  /* 0x0000000d111072a4 */ /* 0x000fe4000f8e0210 */
[----:B------:R-:W-:-:S02]  /*1bc0*/  UIADD3 UR6, UPT, UPT, -UR21, URZ, URZ ;  /* 0x000000ff15067290 */ /* 0x000fc4000fffe1ff */
[----:B------:R-:W-:Y:S02]  /*1bd0*/  UIADD3 UR28, UPT, UPT, UR31, UR16, URZ ;  /* 0x000000101f1c7290 */ /* 0x000fe4000fffe0ff */
[----:B------:R-:W-:Y:S01]  /*1be0*/  UIMAD UR6, UR5, UR6, UR8 ;  /* 0x00000006050672a4 */ /* 0x000fe2000f8e0208 */
[----:B--2---:R-:W-:-:S13]  /*1bf0*/  R2UR UR22, R7 ;  /* 0x00000000071672ca */ /* 0x004fda00000e0000 */
[----:B------:R-:W-:Y:S02]  /*1c00*/  ULOP3.LUT UR7, UR28, UR22, URZ, 0xfc, !UPT ;  /* 0x000000161c077292 */ /* 0x000fe4000f8efcff */
[----:B------:R-:W-:-:S04]  /*1c10*/  USHF.L.U32 UR22, UR6, 0x7, URZ ;  /* 0x0000000706167899 */ /* 0x000fc800080006ff */
[----:B------:R-:W-:-:S13]  /*1c20*/  ISETP.NE.U32.AND P1, PT, RZ, UR7, PT ;  /* 0x00000007ff007c0c */ /* 0x000fda000bf25070 */
[----:B------:R-:W-:Y:S05]  /*1c30*/  @P1 BRA `(.L_x_34) ;  /* 0x0000000000581947 */ /* 0x000fea0003800000 */
[----:B------:R-:W1:Y:S01]  /*1c40*/  LDCU UR17, c[0x0][0x3b8] ;  /* 0x00007700ff1177ac */ /* 0x000e620008000800 */
[----:B------:R-:W-:Y:S01]  /*1c50*/  UMOV UR6, URZ ;  /* 0x000000ff00067c82 */ /* 0x000fe20008000000 */
[----:B-1----:R-:W1:Y:S01]  /*1c60*/  I2F.U32.RP R4, UR17 ;  /* 0x0000001100047d06 */ /* 0x002e620008209000 */
[----:B------:R-:W-:-:S07]  /*1c70*/  UISETP.NE.U32.AND UP3, UPT, UR17, URZ, UPT ;  /* 0x000000ff1100728c */ /* 0x000fce000bf65070 */
[----:B-1----:R-:W1:Y:S02]  /*1c80*/  MUFU.RCP R4, R4 ;  /* 0x0000000400047308 */ /* 0x002e640000001000 */
[----:B-1----:R-:W-:-:S06]  /*1c90*/  IADD3 R5, PT, PT, R4, 0xffffffe, RZ ;  /* 0x0ffffffe04057810 */ /* 0x002fcc0007ffe0ff */
[----:B------:R-:W1:Y:S02]  /*1ca0*/  F2I.FTZ.U32.TRUNC.NTZ R5, R5 ;  /* 0x0000000500057305 */ /* 0x000e64000021f000 */
[----:B-1----:R-:W-:-:S13]  /*1cb0*/  R2UR UR7, R5 ;  /* 0x00000000050772ca */ /* 0x002fda00000e0000 */
[----:B------:R-:W-:-:S04]  /*1cc0*/  UIADD3 UR16, UPT, UPT, URZ, -UR7, URZ ;  /* 0x80000007ff107290 */ /* 0x000fc8000fffe0ff */
[----:B------:R-:W-:-:S04]  /*1cd0*/  UIMAD UR16, UR16, UR17, URZ ;  /* 0x00000011101072a4 */ /* 0x000fc8000f8e02ff */
[----:B------:R-:W-:-:S04]  /*1ce0*/  UIMAD.WIDE.U32 UR6, UR7, UR16, UR6 ;  /* 0x00000010070672a5 */ /* 0x000fc8000f8e0006 */
[----:B------:R-:W-:-:S04]  /*1cf0*/  UIMAD.WIDE.U32 UR6, UR7, UR30, URZ ;  /* 0x0000001e070672a5 */ /* 0x000fc8000f8e00ff */
[----:B------:R-:W-:-:S04]  /*1d00*/  UIADD3 UR6, UPT, UPT, -UR7, URZ, URZ ;  /* 0x000000ff07067290 */ /* 0x000fc8000fffe1ff */
[----:B------:R-:W-:-:S04]  /*1d10*/  UIMAD UR6, UR17, UR6, UR30 ;  /* 0x00000006110672a4 */ /* 0x000fc8000f8e021e */
[----:B------:R-:W-:-:S11]  /*1d20*/  UISETP.GE.U32.AND UP0, UPT, UR6, UR17, UPT ;  /* 0x000000110600728c */ /* 0x000fd6000bf06070 */
[----:B------:R-:W-:Y:S02]  /*1d30*/  @UP0 UIADD3 UR6, UPT, UPT, UR6, -UR17, URZ ;  /* 0x8000001106060290 */ /* 0x000fe4000fffe0ff */
[----:B------:R-:W-:Y:S02]  /*1d40*/  @UP0 UIADD3 UR7, UPT, UPT, UR7, 0x1, URZ ;  /* 0x0000000107070890 */ /* 0x000fe4000fffe0ff */
[----:B------:R-:W-:-:S11]  /*1d50*/  UISETP.GE.U32.AND UP2, UPT, UR6, UR17, UPT ;  /* 0x000000110600728c */ /* 0x000fd6000bf46070 */
[----:B------:R-:W-:Y:S02]  /*1d60*/  @UP2 UIADD3 UR7, UPT, UPT, UR7, 0x1, URZ ;  /* 0x0000000107072890 */ /* 0x000fe4000fffe0ff */
[----:B------:R-:W-:-:S07]  /*1d70*/  @!UP3 ULOP3.LUT UR7, URZ, UR17, URZ, 0x33, !UPT ;  /* 0x00000011ff07b292 */ /* 0x000fce000f8e33ff */
[----:B------:R-:W-:Y:S01]  /*1d80*/  UMOV UR19, UR7 ;  /* 0x0000000700137c82 */ /* 0x000fe20008000000 */
[----:B------:R-:W-:Y:S05]  /*1d90*/  BRA `(.L_x_35) ;  /* 0x0000000000147947 */ /* 0x000fea0003800000 */
.L_x_34:
[----:B------:R-:W-:Y:S01]  /*1da0*/  R2UR UR16, R7 ;  /* 0x00000000071072ca */ /* 0x000fe200000e0000 */
[----:B------:R-:W1:Y:S01]  /*1db0*/  LDCU UR17, c[0x0][0x3b8] ;  /* 0x00007700ff1177ac */ /* 0x000e620008000800 */
[----:B------:R-:W-:Y:S01]  /*1dc0*/  MOV R6, 0x1df0 ;  /* 0x00001df000067802 */ /* 0x000fe20000000f00 */
[----:B------:R-:W-:-:S12]  /*1dd0*/  UMOV UR19, UR30 ;  /* 0x0000001e00137c82 */ /* 0x000fd80008000000 */
[----:B-1----:R-:W-:Y:S05]  /*1de0*/  CALL.REL.NOINC `($__internal_3_$__cuda_sm20_div_s64) ;  /* 0x000000b8001c7944 */ /* 0x002fea0003c00000 */
.L_x_35:
[----:B------:R-:W-:Y:S02]  /*1df0*/  ULOP3.LUT UR6, UR4, 0x1, URZ, 0xc, !UPT ;  /* 0x0000000104067892 */ /* 0x000fe4000f8e0cff */
[----:B------:R-:W-:Y:S02]  /*1e00*/  UIADD3 UR27, UPT, UPT, UR22, 0x40, URZ ;  /* 0x00000040161b7890 */ /* 0x000fe4000fffe0ff */
[----:B------:R-:W-:Y:S02]  /*1e10*/  USHF.L.U32 UR6, UR6, 0x1f, URZ ;  /* 0x0000001f06067899 */ /* 0x000fe400080006ff */
[----:B------:R-:W-:-:S04]  /*1e20*/  UIADD3 UR19, UPT, UPT, UR27, UR19, URZ ;  /* 0x000000131b137290 */ /* 0x000fc8000fffe0ff */
[----:B------:R-:W-:-:S04]  /*1e30*/  IMAD.U32 R4, RZ, RZ, UR6 ;  /* 0x00000006ff047e24 */ /* 0x000fc8000f8e00ff */
[----:B------:R-:W1:Y:S02]  /*1e40*/  SYNCS.PHASECHK.TRANS64.TRYWAIT P1, [UR11+0x383e0], R4 ;  /* 0x0383e004ff0075a7 */ /* 0x000e64000802110b */
[----:B-1----:R-:W-:Y:S05]  /*1e50*/  @!P1 BRA `(.L_x_36) ;  /* 0x000000b000e49947 */ /* 0x002fea0003800000 */
.L_x_206:
[----:B------:R-:W1:Y:S01]  /*1e60*/  SHFL.IDX PT, R4, R61, RZ, 0x1f ;  /* 0x00001fff3d047589 */ /* 0x000e6200000e0000 */
[----:B------:R-:W-:Y:S01]  /*1e70*/  ELECT P1, URZ, PT ;  /* 0x0000000000ff782f */ /* 0x000fe20003820000 */
[----:B------:R-:W-:Y:S05]  /*1e80*/  WARPSYNC.ALL ;  /* 0x0000000000007948 */ /* 0x000fea0003800000 */
[----:B------:R-:W-:Y:S01]  /*1e90*/  NOP ;  /* 0x0000000000007918 */ /* 0x000fe20000000000 */
[----:B------:R-:W-:Y:S01]  /*1ea0*/  ISETP.LT.U32.AND P1, PT, R60, 0x40, P1 ;  /* 0x000000403c00780c */ /* 0x000fe20000f21070 */
[----:B------:R-:W-:Y:S02]  /*1eb0*/  IMAD.MOV.U32 R41, RZ, RZ, -0x800000 ;  /* 0xff800000ff297424 */ /* 0x000fe400078e00ff */
[----:B------:R-:W-:-:S10]  /*1ec0*/  IMAD.MOV.U32 R40, RZ, RZ, 0x3f800000 ;  /* 0x3f800000ff287424 */ /* 0x000fd400078e00ff */
[----:B------:R-:W-:Y:S01]  /*1ed0*/  VOTEU.ANY UP0, P1 ;  /* 0x0000000000ff7886 */ /* 0x000fe20000800100 */
[----:B------:R-:W-:Y:S01]  /*1ee0*/  VOTEU.ANY UP2, P1 ;  /* 0x0000000000ff7886 */ /* 0x000fe20000840100 */
[----:B------:R-:W-:Y:S02]  /*1ef0*/  PLOP3.LUT P1, PT, PT, PT, UP1, 0x40, 0x4 ;  /* 0x000000000004781c */ /* 0x000fe40003f2e818 */
[----:B-1----:R-:W-:Y:S01]  /*1f00*/  R2UR UR18, R4 ;  /* 0x00000000041272ca */ /* 0x002fe200000e0000 */
[----:B------:R-:W-:Y:S01]  /*1f10*/  @!P2 IMAD.MOV.U32 R4, RZ, RZ, 0x4000 ;  /* 0x00004000ff04a424 */ /* 0x000fe200078e00ff */
[----:B------:R-:W-:-:S03]  /*1f20*/  @UP0 UIADD3 UR17, UPT, UPT, UR11, 0x383b0, URZ ;  /* 0x000383b00b110890 */ /* 0x000fc6000fffe0ff */
[----:B------:R1:W-:Y:S08]  /*1f30*/  @!P2 SYNCS.ARRIVE.TRANS64 RZ, [UR11+0x383b0], R4 ;  /* 0x0383b004ffffa9a7 */ /* 0x0003f0000800000b */
[----:B------:R-:W-:Y:S02]  /*1f40*/  USHF.L.U32 UR6, UR18, 0x15, URZ ;  /* 0x0000001512067899 */ /* 0x000fe400080006ff */
[----:B------:R-:W-:-:S02]  /*1f50*/  USHF.L.U32 UR7, UR18, 0x4, URZ ;  /* 0x0000000412077899 */ /* 0x000fc400080006ff */
[----:B------:R-:W-:Y:S02]  /*1f60*/  USHF.L.U32 UR16, UR18, 0x3, URZ ;  /* 0x0000000312107899 */ /* 0x000fe400080006ff */
[----:B------:R-:W-:Y:S02]  /*1f70*/  ULOP3.LUT UR6, UR6, 0x600000, URZ, 0xc0, !UPT ;  /* 0x0060000006067892 */ /* 0x000fe4000f8ec0ff */
[----:B------:R-:W-:Y:S02]  /*1f80*/  ULOP3.LUT UR7, UR7, 0x40, URZ, 0xc0, !UPT ;  /* 0x0000004007077892 */ /* 0x000fe4000f8ec0ff */
[----:B------:R-:W-:Y:S02]  /*1f90*/  ULOP3.LUT UR16, UR16, 0xffffffc0, URZ, 0xc0, !UPT ;  /* 0xffffffc010107892 */ /* 0x000fe4000f8ec0ff */
[----:B------:R-:W-:Y:S02]  /*1fa0*/  ULEA UR20, UR18, UR11, 0xd ;  /* 0x0000000b12147291 */ /* 0x000fe4000f8e68ff */
[----:B------:R-:W-:-:S02]  /*1fb0*/  UIADD3 UR29, UPT, UPT, UR6, UR7, UR16 ;  /* 0x00000007061d7290 */ /* 0x000fc4000fffe010 */
[----:B------:R-:W-:Y:S02]  /*1fc0*/  USHF.L.U32 UR18, UR18, 0x6, URZ ;  /* 0x0000000612127899 */ /* 0x000fe400080006ff */
[----:B------:R-:W-:Y:S02]  /*1fd0*/  @UP0 UIADD3 UR16, UPT, UPT, UR20, 0x24000, URZ ;  /* 0x0002400014100890 */ /* 0x000fe4000fffe0ff */
[----:B------:R-:W-:Y:S01]  /*1fe0*/  UIADD3 UR32, UPT, UPT, UR29, UR14, URZ ;  /* 0x0000000e1d207290 */ /* 0x000fe2000fffe0ff */
[----:B------:R-:W-:Y:S06]  /*1ff0*/  BAR.SYNC.DEFER_BLOCKING 0x2, 0x100 ;  /* 0x0084000000007b1d */ /* 0x000fec0000010000 */
[----:B------:R-:W-:Y:S01]  /*2000*/  @UP0 UMOV UR6, UR15 ;  /* 0x0000000f00060c82 */ /* 0x000fe20008000000 */
[----:B------:R-:W-:Y:S01]  /*2010*/  @UP0 UMOV UR7, UR23 ;  /* 0x0000001700070c82 */ /* 0x000fe20008000000 */
[----:B------:R-:W-:Y:S01]  /*2020*/  STTM.16dp32bit_t0_t15.x32 tmem[UR32], RZ ;  /* 0x000000ff000079ed */ /* 0x000fe20008a80020 */
[----:B------:R-:W-:Y:S01]  /*2030*/  STTM.16dp32bit_t16_t31.x32 tmem[UR32+0x20], RZ ;  /* 0x000020ff000079ed */ /* 0x000fe20008aa0020 */
[----:B------:R1:W-:Y:S01]  /*2040*/  @UP2 UTMALDG.2D [UR16], [UR6] ;  /* 0x00000010060025b4 */ /* 0x0003e20008008000 */
[----:B------:R-:W2:Y:S02]  /*2050*/  FENCE.VIEW.ASYNC.T ;  /* 0x00000000000073c6 */ /* 0x000ea40000000200 */
[----:B--2---:R-:W-:Y:S06]  /*2060*/  BAR.SYNC.DEFER_BLOCKING 0x2, 0x100 ;  /* 0x0084000000007b1d */ /* 0x004fec0000010000 */
[----:B-1----:R-:W-:Y:S05]  /*2070*/  @P1 BRA `(.L_x_37) ;  /* 0x0000000c00a01947 */ /* 0x002fea0003800000 */
[----:B------:R-:W1:Y:S01]  /*2080*/  S2R R5, SR_TID.X ;  /* 0x0000000000057919 */ /* 0x000e620000002100 */
[----:B------:R-:W-:Y:S01]  /*2090*/  IMAD.MOV.U32 R40, RZ, RZ, 0x3f800000 ;  /* 0x3f800000ff287424 */ /* 0x000fe200078e00ff */
[----:B------:R-:W-:Y:S01]  /*20a0*/  UIADD3 UR29, UPT, UPT, UR9, UR29, URZ ;  /* 0x0000001d091d7290 */ /* 0x000fe2000fffe0ff */
[----:B------:R-:W-:Y:S01]  /*20b0*/  IMAD.MOV.U32 R46, RZ, RZ, -0x800000 ;  /* 0xff800000ff2e7424 */ /* 0x000fe200078e00ff */
[----:B------:R-:W-:Y:S01]  /*20c0*/  UMOV UR6, URZ ;  /* 0x000000ff00067c82 */ /* 0x000fe20008000000 */
[----:B-1----:R-:W-:-:S04]  /*20d0*/  LOP3.LUT R5, R5, 0x10, RZ, 0xc0, !PT ;  /* 0x0000001005057812 */ /* 0x002fc800078ec0ff */
[----:B------:R-:W-:-:S13]  /*20e0*/  ISETP.NE.AND P1, PT, R5, RZ, PT ;  /* 0x000000ff0500720c */ /* 0x000fda0003f25270 */
.L_x_41:
[----:B--2---:R-:W-:-:S05]  /*20f0*/  SEL R4, RZ, 0xffffffff, !P4 ;  /* 0xffffffffff047807 */ /* 0x004fca0006000000 */
[----:B------:R-:W-:-:S04]  /*2100*/  IMAD.U32 R4, R4, -0x80000000, RZ ;  /* 0x8000000004047824 */ /* 0x000fc800078e00ff */
[----:B------:R-:W1:Y:S02]  /*2110*/  SYNCS.PHASECHK.TRANS64.TRYWAIT P5, [UR11+0x38390], R4 ;  /* 0x03839004ff0075a7 */ /* 0x000e6400080a110b */
[----:B-1----:R-:W-:Y:S05]  /*2120*/  @!P5 BRA `(.L_x_38) ;  /* 0x000000b0003cd947 */ /* 0x002fea0003800000 */
.L_x_207:
[----:B------:R1:W2:Y:S01]  /*2130*/  LDL R45, [R1+0x4] ;  /* 0x00000400012d7983 */ /* 0x0002a20000100800 */
[----:B------:R-:W-:Y:S01]  /*2140*/  LDTM.16dp32bit_t0_t15.x32 R4, tmem[UR29] ;  /* 0x0000001d000479ee */ /* 0x000fe20008a80000 */
[----:B------:R-:W3:Y:S01]  /*2150*/  LDTM.16dp32bit_t16_t31.x32 R4, tmem[UR29+0x20] ;  /* 0x0000201d000479ee */ /* 0x000ee20008aa0000 */
[----:B------:R-:W-:Y:S01]  /*2160*/  NOP ;  /* 0x0000000000007918 */ /* 0x000fe20000000000 */
[----:B---3--:R-:W-:Y:S01]  /*2170*/  SYNCS.ARRIVE.TRANS64.A1T0 RZ, [UR11+0x38400], RZ ;  /* 0x038400ffffff79a7 */ /* 0x008fe2000810000b */
[----:B------:R-:W-:Y:S01]  /*2180*/  BAR.SYNC.DEFER_BLOCKING 0x2, 0x100 ;  /* 0x0084000000007b1d */ /* 0x000fe20000010000 */
[----:B------:R-:W-:-:S04]  /*2190*/  FMNMX3 R41, R4, R5, R6, !PT ;  /* 0x0000000504297276 */ /* 0x000fc80007800006 */
        /* <DEDUP_REMOVED lines=14> */
[----:B------:R-:W-:-:S05]  /*2280*/  FMNMX R44, R35, R44, !PT ;  /* 0x0000002c232c7209 */ /* 0x000fca0007800000 */
[----:B------:R-:W3:Y:S02]  /*2290*/  SHFL.BFLY PT, R41, R44, 0x10, 0x1f ;  /* 0x0e001f002c297f89 */ /* 0x000ee400000e0000 */
[----:B---3--:R-:W-:-:S05]  /*22a0*/  FMNMX R48, R44, R41, !PT ;  /* 0x000000292c307209 */ /* 0x008fca0007800000 */
[----:B------:R-:W-:Y:S01]  /*22b0*/  @!P1 STS [R3], R48 ;  /* 0x0000003003009388 */ /* 0x000fe20000000800 */
[----:B------:R-:W-:Y:S06]  /*22c0*/  BAR.SYNC.DEFER_BLOCKING 0x2, 0x100 ;  /* 0x0084000000007b1d */ /* 0x000fec0000010000 */
[----:B--2---:R-:W2:Y:S04]  /*22d0*/  @!P3 LDS R45, [R0+-0x400] ;  /* 0xfffc0000002db984 */ /* 0x004ea80000000800 */
[----:B--2---:R-:W2:Y:S04]  /*22e0*/  SHFL.BFLY PT, R41, R45, 0x1, 0x1f ;  /* 0x0c201f002d297f89 */ /* 0x004ea800000e0000 */
[----:B------:R-:W-:Y:S04]  /*22f0*/  @!P3 STL [R1+0x4], R45 ;  /* 0x0000042d0100b387 */ /* 0x000fe80000100800 */
[----:B------:R1:W3:Y:S01]  /*2300*/  LDL R62, [R1] ;  /* 0x00000000013e7983 */ /* 0x0002e20000100800 */
[----:B--2---:R-:W-:-:S05]  /*2310*/  FMNMX R47, R45, R41, !PT ;  /* 0x000000292d2f7209 */ /* 0x004fca0007800000 */
[----:B------:R-:W-:Y:S01]  /*2320*/  @P0 STS [R0+-0x400], R47 ;  /* 0xfffc002f00000388 */ /* 0x000fe20000000800 */
[----:B------:R-:W-:Y:S06]  /*2330*/  BAR.SYNC.DEFER_BLOCKING 0x2, 0x100 ;  /* 0x0084000000007b1d */ /* 0x000fec0000010000 */
[----:B------:R-:W2:Y:S02]  /*2340*/  LDS R41, [R2] ;  /* 0x0000000002297984 */ /* 0x000ea40000000800 */
[----:B--2---:R-:W-:-:S05]  /*2350*/  FMUL R41, R41, UR10 ;  /* 0x0000000a29297c20 */ /* 0x004fca0008400000 */
[----:B------:R-:W-:-:S05]  /*2360*/  FMNMX R41, R41, R46, !PT ;  /* 0x0000002e29297209 */ /* 0x000fca0007800000 */
[--C-:B------:R-:W-:Y:S01]  /*2370*/  FFMA R44, R4, UR10, -R41.reuse ;  /* 0x0000000a042c7c23 */ /* 0x100fe20008000829 */
[--C-:B------:R-:W-:Y:S01]  /*2380*/  FFMA R48, R5, UR10, -R41.reuse ;  /* 0x0000000a05307c23 */ /* 0x100fe20008000829 */
[--C-:B------:R-:W-:Y:S01]  /*2390*/  FFMA R45, R6, UR10, -R41.reuse ;  /* 0x0000000a062d7c23 */ /* 0x100fe20008000829 */
[----:B------:R-:W-:-:S03]  /*23a0*/  FFMA R49, R7, UR10, -R41 ;  /* 0x0000000a07317c23 */ /* 0x000fc60008000829 */
[----:B------:R-:W-:Y:S01]  /*23b0*/  MUFU.EX2 R44, R44 ;  /* 0x0000002c002c7308 */ /* 0x000fe20000000800 */
[----:B------:R-:W-:-:S07]  /*23c0*/  FFMA R50, R8, UR10, -R41 ;  /* 0x0000000a08327c23 */ /* 0x000fce0008000829 */
[----:B------:R-:W2:Y:S01]  /*23d0*/  MUFU.EX2 R48, R48 ;  /* 0x0000003000307308 */ /* 0x000ea20000000800 */
[----:B------:R-:W-:-:S07]  /*23e0*/  FFMA R51, R9, UR10, -R41 ;  /* 0x0000000a09337c23 */ /* 0x000fce0008000829 */
[----:B------:R-:W4:Y:S01]  /*23f0*/  MUFU.EX2 R45, R45 ;  /* 0x0000002d002d7308 */ /* 0x000f220000000800 */
[----:B------:R-:W-:-:S07]  /*2400*/  FFMA R47, R10, UR10, -R41 ;  /* 0x0000000a0a2f7c23 */ /* 0x000fce0008000829 */
[----:B------:R-:W5:Y:S01]  /*2410*/  MUFU.EX2 R49, R49 ;  /* 0x0000003100317308 */ /* 0x000f620000000800 */
[----:B--2---:R-:W-:Y:S01]  /*2420*/  FADD R4, R44, R48 ;  /* 0x000000302c047221 */ /* 0x004fe20000000000 */
[----:B------:R-:W-:-:S06]  /*2430*/  FFMA R59, R11, UR10, -R41 ;  /* 0x0000000a0b3b7c23 */ /* 0x000fcc0008000829 */
[----:B------:R-:W2:Y:S01]  /*2440*/  MUFU.EX2 R50, R50 ;  /* 0x0000003200327308 */ /* 0x000ea20000000800 */
[----:B----4-:R-:W-:Y:S01]  /*2450*/  FADD R4, R45, R4 ;  /* 0x000000042d047221 */ /* 0x010fe20000000000 */
[----:B------:R-:W-:-:S06]  /*2460*/  FFMA R52, R12, UR10, -R41 ;  /* 0x0000000a0c347c23 */ /* 0x000fcc0008000829 */
[----:B------:R-:W4:Y:S01]  /*2470*/  MUFU.EX2 R51, R51 ;  /* 0x0000003300337308 */ /* 0x000f220000000800 */
[----:B-----5:R-:W-:Y:S01]  /*2480*/  FADD R5, R49, R4 ;  /* 0x0000000431057221 */ /* 0x020fe20000000000 */
[----:B------:R-:W-:-:S06]  /*2490*/  FFMA R53, R13, UR10, -R41 ;  /* 0x0000000a0d357c23 */ /* 0x000fcc0008000829 */
        /* <DEDUP_REMOVED lines=67> */
[----:B----4-:R-:W-:-:S07]  /*28d0*/  FADD R4, R72, R5 ;  /* 0x0000000548047221 */ /* 0x010fce0000000000 */
[----:B------:R-:W4:Y:S01]  /*28e0*/  MUFU.EX2 R77, R77 ;  /* 0x0000004d004d7308 */ /* 0x000f220000000800 */
[----:B-----5:R-:W-:-:S07]  /*28f0*/  FADD R4, R73, R4 ;  /* 0x0000000449047221 */ /* 0x020fce0000000000 */
[----:B------:R-:W5:Y:S01]  /*2900*/  MUFU.EX2 R78, R78 ;  /* 0x0000004e004e7308 */ /* 0x000f620000000800 */
[----:B--2---:R-:W-:-:S07]  /*2910*/  FADD R4, R75, R4 ;  /* 0x000000044b047221 */ /* 0x004fce0000000000 */
[----:B------:R-:W2:Y:S01]  /*2920*/  MUFU.EX2 R79, R79 ;  /* 0x0000004f004f7308 */ /* 0x000ea20000000800 */
[----:B----4-:R-:W-:-:S04]  /*2930*/  FADD R5, R77, R4 ;  /* 0x000000044d057221 */ /* 0x010fc80000000000 */
[----:B-----5:R-:W-:-:S04]  /*2940*/  FADD R4, R78, R5 ;  /* 0x000000054e047221 */ /* 0x020fc80000000000 */
[----:B--2---:R-:W-:-:S05]  /*2950*/  FADD R4, R79, R4 ;  /* 0x000000044f047221 */ /* 0x004fca0000000000 */
[----:B------:R-:W2:Y:S02]  /*2960*/  SHFL.BFLY PT, R5, R4, 0x10, 0x1f ;  /* 0x0e001f0004057f89 */ /* 0x000ea400000e0000 */
[----:B--2---:R-:W-:Y:S01]  /*2970*/  FADD R6, R4, R5 ;  /* 0x0000000504067221 */ /* 0x004fe20000000000 */
[----:B------:R-:W-:Y:S06]  /*2980*/  BAR.SYNC.DEFER_BLOCKING 0x2, 0x100 ;  /* 0x0084000000007b1d */ /* 0x000fec0000010000 */
[----:B------:R-:W-:Y:S02]  /*2990*/  @!P1 STS [R3], R6 ;  /* 0x0000000603009388 */ /* 0x000fe40000000800 */
[----:B------:R-:W-:Y:S06]  /*29a0*/  BAR.SYNC.DEFER_BLOCKING 0x2, 0x100 ;  /* 0x0084000000007b1d */ /* 0x000fec0000010000 */
[----:B---3--:R-:W2:Y:S04]  /*29b0*/  @!P3 LDS R62, [R0+-0x400] ;  /* 0xfffc0000003eb984 */ /* 0x008ea80000000800 */
[----:B--2---:R-:W2:Y:S01]  /*29c0*/  SHFL.BFLY PT, R5, R62, 0x1, 0x1f ;  /* 0x0c201f003e057f89 */ /* 0x004ea200000e0000 */
[----:B------:R-:W-:Y:S01]  /*29d0*/  SEL R80, RZ, 0xffffffff, P4 ;  /* 0xffffffffff507807 */ /* 0x000fe20002000000 */
[----:B--2---:R-:W-:-:S05]  /*29e0*/  FADD R5, R62, R5 ;  /* 0x000000053e057221 */ /* 0x004fca0000000000 */
[----:B------:R1:W-:Y:S01]  /*29f0*/  @P0 STS [R0+-0x400], R5 ;  /* 0xfffc000500000388 */ /* 0x0003e20000000800 */
[----:B------:R-:W-:Y:S01]  /*2a00*/  BAR.SYNC.DEFER_BLOCKING 0x2, 0x100 ;  /* 0x0084000000007b1d */ /* 0x000fe20000010000 */
[----:B------:R-:W-:-:S05]  /*2a10*/  SHF.L.U32 R80, R80, 0x1f, RZ ;  /* 0x0000001f50507819 */ /* 0x000fca00000006ff */
[----:B------:R1:W2:Y:S01]  /*2a20*/  LDS R81, [R2] ;  /* 0x0000000002517984 */ /* 0x0002a20000000800 */
[----:B------:R-:W3:Y:S03]  /*2a30*/  SYNCS.PHASECHK.TRANS64.TRYWAIT P5, [UR11+0x38360], R80 ;  /* 0x03836050ff0075a7 */ /* 0x000ee600080a110b */
[----:B------:R1:W-:Y:S02]  /*2a40*/  @!P3 STL [R1], R62 ;  /* 0x0000003e0100b387 */ /* 0x0003e40000100800 */
[----:B-123--:R-:W-:Y:S05]  /*2a50*/  @!P5 BRA `(.L_x_39) ;  /* 0x000000a400fcd947 */ /* 0x00efea0003800000 */
.L_x_208:
[----:B------:R-:W-:Y:S01]  /*2a60*/  LDTM.16dp32bit_t0_t15.x32 R4, tmem[UR32] ;  /* 0x00000020000479ee */ /* 0x000fe20008a80000 */
[----:B------:R-:W1:Y:S01]  /*2a70*/  LDTM.16dp32bit_t16_t31.x32 R4, tmem[UR32+0x20] ;  /* 0x00002020000479ee */ /* 0x000e620008aa0000 */
[----:B------:R-:W-:Y:S01]  /*2a80*/  NOP ;  /* 0x0000000000007918 */ /* 0x000fe20000000000 */
[----:B-1----:R-:W-:Y:S01]  /*2a90*/  SYNCS.ARRIVE.TRANS64.A1T0 RZ, [UR11+0x38430], RZ ;  /* 0x038430ffffff79a7 */ /* 0x002fe2000810000b */
[----:B------:R-:W-:Y:S01]  /*2aa0*/  FADD R62, -R41, R46 ;  /* 0x0000002e293e7221 */ /* 0x000fe20000000100 */
[----:B------:R-:W-:-:S05]  /*2ab0*/  F2FP.BF16.F32.PACK_AB R47, R59, R47 ;  /* 0x0000002f3b2f723e */ /* 0x000fca00000010ff */
[----:B------:R-:W1:Y:S01]  /*2ac0*/  MUFU.EX2 R62, R62 ;  /* 0x0000003e003e7308 */ /* 0x000e620000000800 */
[----:B------:R-:W2:Y:S01]  /*2ad0*/  SYNCS.PHASECHK.TRANS64.TRYWAIT P5, [UR11+0x38350], R80 ;  /* 0x03835050ff0075a7 */ /* 0x000ea200080a110b */
[----:B-1----:R-:W-:Y:S01]  /*2ae0*/  FFMA R40, R62, R40, R81 ;  /* 0x000000283e287223 */ /* 0x002fe20000000051 */
[----:B--2---:R-:W-:Y:S06]  /*2af0*/  @!P5 BRA `(.L_x_40) ;  /* 0x000000a400e0d947 */ /* 0x004fec0003800000 */
.L_x_209:
[----:B------:R-:W-:Y:S01]  /*2b00*/  F2FP.BF16.F32.PACK_AB R46, R51, R50 ;  /* 0x00000032332e723e */ /* 0x000fe200000010ff */
[C---:B------:R-:W-:Y:S01]  /*2b10*/  FMUL R4, R62.reuse, R4 ;  /* 0x000000043e047220 */ /* 0x040fe20000400000 */
[----:B------:R-:W-:Y:S01]  /*2b20*/  F2FP.BF16.F32.PACK_AB R45, R49, R45 ;  /* 0x0000002d312d723e */ /* 0x000fe200000010ff */
[----:B------:R-:W-:Y:S01]  /*2b30*/  FMUL R5, R62, R5 ;  /* 0x000000053e057220 */ /* 0x000fe20000400000 */
[----:B------:R-:W-:Y:S01]  /*2b40*/  F2FP.BF16.F32.PACK_AB R44, R48, R44 ;  /* 0x0000002c302c723e */ /* 0x000fe200000010ff */
[----:B------:R-:W-:Y:S01]  /*2b50*/  FMUL R6, R62, R6 ;  /* 0x000000063e067220 */ /* 0x000fe20000400000 */
[----:B------:R-:W-:Y:S01]  /*2b60*/  F2FP.BF16.F32.PACK_AB R51, R70, R68 ;  /* 0x000000444633723e */ /* 0x000fe200000010ff */
[C---:B------:R-:W-:Y:S01]  /*2b70*/  FMUL R7, R62.reuse, R7 ;  /* 0x000000073e077220 */ /* 0x040fe20000400000 */
[----:B------:R-:W-:Y:S01]  /*2b80*/  F2FP.BF16.F32.PACK_AB R50, R63, R58 ;  /* 0x0000003a3f32723e */ /* 0x000fe200000010ff */
[----:B------:R1:W-:Y:S01]  /*2b90*/  STS.128 [R39+0x2c000], R44 ;  /* 0x02c0002c27007388 */ /* 0x0003e20000000c00 */
[----:B------:R-:W-:Y:S01]  /*2ba0*/  F2FP.BF16.F32.PACK_AB R49, R55, R54 ;  /* 0x000000363731723e */ /* 0x000fe200000010ff */
[C---:B------:R-:W-:Y:S01]  /*2bb0*/  FMUL R8, R62.reuse, R8 ;  /* 0x000000083e087220 */ /* 0x040fe20000400000 */
        /* <DEDUP_REMOVED lines=9> */
[C---:B------:R-:W-:Y:S01]  /*2c50*/  FMUL R12, R62.reuse, R12 ;  /* 0x0000000c3e0c7220 */ /* 0x040fe20000400000 */
        /* <DEDUP_REMOVED lines=8> */
[----:B------:R-:W-:Y:S01]  /*2ce0*/  PLOP3.LUT P4, PT, P4, PT, PT, 0x8, 0x80 ;  /* 0x000000000080781c */ /* 0x000fe2000278e170 */
[C---:B------:R-:W-:Y:S01]  /*2cf0*/  FMUL R16, R62.reuse, R16 ;  /* 0x000000103e107220 */ /* 0x040fe20000400000 */
[C---:B------:R-:W-:Y:S01]  /*2d00*/  FMUL R17, R62.reuse, R17 ;  /* 0x000000113e117220 */ /* 0x040fe20000400000 */
[----:B------:R2:W-:Y:S01]  /*2d10*/  STS.128 [R36+0x2c000], R56 ;  /* 0x02c0003824007388 */ /* 0x0005e20000000c00 */
[C---:B------:R-:W-:Y:S01]  /*2d20*/  FMUL R18, R62.reuse, R18 ;  /* 0x000000123e127220 */ /* 0x040fe20000400000 */
[C---:B------:R-:W-:Y:S01]  /*2d30*/  FMUL R19, R62.reuse, R19 ;  /* 0x000000133e137220 */ /* 0x040fe20000400000 */
[C---:B------:R-:W-:Y:S01]  /*2d40*/  FMUL R20, R62.reuse, R20 ;  /* 0x000000143e147220 */ /* 0x040fe20000400000 */
[----:B------:R-:W-:Y:S01]  /*2d50*/  NOP ;  /* 0x0000000000007918 */ /* 0x000fe20000000000 */
[C---:B------:R-:W-:Y:S01]  /*2d60*/  FMUL R21, R62.reuse, R21 ;  /* 0x000000153e157220 */ /* 0x040fe20000400000 */
[C---:B------:R-:W-:Y:S01]  /*2d70*/  FMUL R22, R62.reuse, R22 ;  /* 0x000000163e167220 */ /* 0x040fe20000400000 */
[C---:B------:R-:W-:Y:S01]  /*2d80*/  FMUL R23, R62.reuse, R23 ;  /* 0x000000173e177220 */ /* 0x040fe20000400000 */
[----:B------:R-:W-:Y:S01]  /*2d90*/  ARRIVES.LDGSTSBAR.64.ARVCNT [UR11+0x38440] ;  /* 0x03844000ff0079b0 */ /* 0x000fe20008001a0b */
[C---:B------:R-:W-:Y:S01]  /*2da0*/  FMUL R24, R62.reuse, R24 ;  /* 0x000000183e187220 */ /* 0x040fe20000400000 */
        /* <DEDUP_REMOVED lines=10> */
[----:B------:R-:W-:Y:S01]  /*2e50*/  FMUL R35, R62, R35 ;  /* 0x000000233e237220 */ /* 0x000fe20000400000 */
[----:B------:R-:W-:Y:S01]  /*2e60*/  NOP ;  /* 0x0000000000007918 */ /* 0x000fe20000000000 */
[----:B-1----:R-:W1:Y:S01]  /*2e70*/  LDC R44, c[0x0][0x3e8] ;  /* 0x0000fa00ff2c7b82 */ /* 0x002e620000000800 */
[----:B------:R-:W-:Y:S01]  /*2e80*/  UIADD3 UR6, UPT, UPT, UR6, 0x80, URZ ;  /* 0x0000008006067890 */ /* 0x000fe2000fffe0ff */
[----:B------:R2:W-:Y:S01]  /*2e90*/  STTM.16dp32bit_t0_t15.x32 tmem[UR32], R4 ;  /* 0x00000004000079ed */ /* 0x0005e20008a80020 */
[----:B------:R2:W-:Y:S01]  /*2ea0*/  STTM.16dp32bit_t16_t31.x32 tmem[UR32+0x20], R4 ;  /* 0x00002004000079ed */ /* 0x0005e20008aa0020 */
[----:B------:R-:W3:Y:S01]  /*2eb0*/  FENCE.VIEW.ASYNC.T ;  /* 0x00000000000073c6 */ /* 0x000ee20000000200 */
[----:B------:R-:W-:-:S03]  /*2ec0*/  IMAD.MOV.U32 R46, RZ, RZ, R41 ;  /* 0x000000ffff2e7224 */ /* 0x000fc600078e0029 */
[----:B---3--:R-:W-:Y:S01]  /*2ed0*/  BAR.SYNC.DEFER_BLOCKING 0x2, 0x100 ;  /* 0x0084000000007b1d */ /* 0x008fe20000010000 */
[----:B-1----:R-:W-:-:S13]  /*2ee0*/  ISETP.LE.AND P5, PT, R44, UR6, PT ;  /* 0x000000062c007c0c */ /* 0x002fda000bfa3270 */
[----:B------:R-:W-:Y:S05]  /*2ef0*/  @!P5 BRA `(.L_x_41) ;  /* 0xfffffff0007cd947 */ /* 0x000fea000383ffff */
.L_x_37:
[----:B--2---:R-:W2:Y:S01]  /*2f00*/  LDL R49, [R1+0xc] ;  /* 0x00000c0001317983 */ /* 0x004ea20000100800 */
[----:B------:R-:W-:Y:S01]  /*2f10*/  IMAD.MOV.U32 R47, RZ, RZ, R40 ;  /* 0x000000ffff2f7224 */ /* 0x000fe200078e0028 */
[----:B------:R-:W1:Y:S01]  /*2f20*/  LDCU UR16, c[0x0][0x3e8] ;  /* 0x00007d00ff1077ac */ /* 0x000e620008000800 */
[----:B------:R-:W-:Y:S01]  /*2f30*/  IMAD.MOV.U32 R7, RZ, RZ, 0x3dc6b27f ;  /* 0x3dc6b27fff077424 */ /* 0x000fe200078e00ff */
[----:B------:R-:W3:Y:S01]  /*2f40*/  S2R R44, SR_TID.X ;  /* 0x00000000002c7919 */ /* 0x000ee20000002100 */
[C---:B------:R-:W-:Y:S01]  /*2f50*/  FMUL R4, R47.reuse, 8388608 ;  /* 0x4b0000002f047820 */ /* 0x040fe20000400000 */
[----:B------:R-:W-:Y:S01]  /*2f60*/  FSETP.GEU.AND P1, PT, R47, 1.175494350822287508e-38, PT ;  /* 0x008000002f00780b */ /* 0x000fe20003f2e000 */
[----:B------:R-:W4:Y:S03]  /*2f70*/  LDCU.64 UR6, c[0x0][0x3a0] ;  /* 0x00007400ff0677ac */ /* 0x000f260008000a00 */
[----:B------:R-:W-:Y:S01]  /*2f80*/  FSEL R8, R4, R47, !P1 ;  /* 0x0000002f04087208 */ /* 0x000fe20004800000 */
[----:B------:R-:W5:Y:S03]  /*2f90*/  LDCU.64 UR34, c[0x0][0x358] ;  /* 0x00006b00ff2277ac */ /* 0x000f660008000a00 */
[C---:B------:R-:W-:Y:S01]  /*2fa0*/  ISETP.GE.U32.AND P5, PT, R8.reuse, 0x7f800000, PT ;  /* 0x7f8000000800780c */ /* 0x040fe20003fa6070 */
[----:B------:R-:W-:-:S05]  /*2fb0*/  VIADD R4, R8, 0xc0cafb0d ;  /* 0xc0cafb0d08047836 */ /* 0x000fca0000000000 */
[----:B------:R-:W-:Y:S01]  /*2fc0*/  LOP3.LUT R5, R4, 0xff800000, RZ, 0xc0, !PT ;  /* 0xff80000004057812 */ /* 0x000fe200078ec0ff */
[----:B-1----:R-:W-:-:S04]  /*2fd0*/  UIMAD UR21, UR21, UR16, URZ ;  /* 0x00000010151572a4 */ /* 0x002fc8000f8e02ff */
[----:B------:R-:W-:Y:S01]  /*2fe0*/  IMAD.IADD R4, R8, 0x1, -R5 ;  /* 0x0000000108047824 */ /* 0x000fe200078e0a05 */
[----:B------:R-:W-:Y:S01]  /*2ff0*/  I2FP.F32.S32 R5, R5 ;  /* 0x0000000500057245 */ /* 0x000fe20000201400 */
[----:B----4-:R-:W-:Y:S02]  /*3000*/  UIMAD.WIDE UR6, UR21, 0x4, UR6 ;  /* 0x00000004150678a5 */ /* 0x010fe4000f8e0206 */
[----:B------:R-:W-:Y:S01]  /*3010*/  FADD R6, R4, -1 ;  /* 0xbf80000004067421 */ /* 0x000fe20000000000 */
[----:B------:R-:W-:Y:S02]  /*3020*/  FSEL R4, RZ, -23, P1 ;  /* 0xc1b80000ff047808 */ /* 0x000fe40000800000 */
[----:B------:R-:W-:Y:S01]  /*3030*/  FSETP.NEU.AND P1, PT, R8, RZ, PT ;  /* 0x000000ff0800720b */ /* 0x000fe20003f2d000 */
[----:B------:R-:W-:Y:S02]  /*3040*/  FFMA.FTZ R7, R6, R7, -0.16845393180847167969 ;  /* 0xbe2c7f3006077423 */ /* 0x000fe40000010007 */
[----:B------:R-:W-:Y:S01]  /*3050*/  FFMA.FTZ R4, R5, 1.1920928955078125e-07, R4 ;  /* 0x3400000005047823 */ /* 0x000fe20000010004 */
[----:B------:R-:W-:-:S02]  /*3060*/  @P5 IMAD.MOV.U32 R5, RZ, RZ, 0x7f800000 ;  /* 0x7f800000ff055424 */ /* 0x000fc400078e00ff */
[----:B------:R-:W-:Y:S01]  /*3070*/  FFMA.FTZ R7, R6, R7, 0.1716887056827545166 ;  /* 0x3e2fcf2a06077423 */ /* 0x000fe20000010007 */
[C---:B---3--:R-:W-:Y:S02]  /*3080*/  LOP3.LUT R48, R44.reuse, 0xc0, RZ, 0xc0, !PT ;  /* 0x000000c02c307812 */ /* 0x048fe400078ec0ff */
[----:B------:R-:W-:Y:S01]  /*3090*/  LOP3.LUT R44, R44, 0x3f, RZ, 0xc0, !PT ;  /* 0x0000003f2c2c7812 */ /* 0x000fe200078ec0ff */
[----:B------:R-:W-:Y:S01]  /*30a0*/  FFMA.FTZ R7, R6, R7, -0.17900948226451873779 ;  /* 0xbe374e4306077423 */ /* 0x000fe20000010007 */
[----:B------:R-:W-:-:S03]  /*30b0*/  R2UR UR19, R48 ;  /* 0x00000000301372ca */ /* 0x000fc600000e0000 */
[----:B------:R-:W-:-:S04]  /*30c0*/  FFMA.FTZ R7, R6, R7, 0.20512372255325317383 ;  /* 0x3e520bf406077423 */ /* 0x000fc80000010007 */
[----:B------:R-:W-:-:S04]  /*30d0*/  FFMA.FTZ R7, R6, R7, -0.24046532809734344482 ;  /* 0xbe763c8b06077423 */ /* 0x000fc80000010007 */
[----:B------:R-:W-:-:S04]  /*30e0*/  FFMA.FTZ R7, R6, R7, 0.28857114911079406738 ;  /* 0x3e93bf9906077423 */ /* 0x000fc80000010007 */
[----:B------:R-:W-:-:S04]  /*30f0*/  FFMA.FTZ R7, R6, R7, -0.36067417263984680176 ;  /* 0xbeb8aa4906077423 */ /* 0x000fc80000010007 */
[----:B------:R-:W-:-:S04]  /*3100*/  FFMA.FTZ R7, R6, R7, 0.48089820146560668945 ;  /* 0x3ef6384a06077423 */ /* 0x000fc80000010007 */
[----:B------:R-:W-:-:S04]  /*3110*/  FFMA.FTZ R7, R6, R7, -0.72134751081466674805 ;  /* 0xbf38aa3b06077423 */ /* 0x000fc80000010007 */
[----:B------:R-:W-:-:S04]  /*3120*/  FMUL R7, R6, R7 ;  /* 0x0000000706077220 */ /* 0x000fc80000400000 */
[----:B------:R-:W-:-:S04]  /*3130*/  FMUL R7, R6, R7 ;  /* 0x0000000706077220 */ /* 0x000fc80000400000 */
[----:B------:R-:W-:-:S04]  /*3140*/  FFMA.FTZ R7, R6, 1.4426950216293334961, R7 ;  /* 0x3fb8aa3b06077823 */ /* 0x000fc80000010007 */
[----:B------:R-:W-:Y:S01]  /*3150*/  FADD R4, R4, R7 ;  /* 0x0000000704047221 */ /* 0x000fe20000000000 */
[----:B------:R-:W-:Y:S01]  /*3160*/  @P5 FFMA.FTZ R4, R8, R5, +INF ;  /* 0x7f80000008045423 */ /* 0x000fe20000010005 */
[----:B------:R-:W-:-:S04]  /*3170*/  ISETP.NE.AND P5, PT, RZ, UR19, PT ;  /* 0x00000013ff007c0c */ /* 0x000fc8000bfa5270 */
[----:B------:R-:W-:Y:S02]  /*3180*/  FSEL R4, R4, -INF , P1 ;  /* 0xff80000004047808 */ /* 0x000fe40000800000 */
[----:B------:R-:W-:-:S03]  /*3190*/  FSETP.GT.AND P1, PT, |R47|, 8.50705917302346158658e+37, PT ;  /* 0x7e8000002f00780b */ /* 0x000fc60003f24200 */
[----:B------:R-:W-:Y:S01]  /*31a0*/  FADD R40, R4, R41 ;  /* 0x0000002904287221 */ /* 0x000fe20000000000 */
[----:B------:R-:W-:Y:S01]  /*31b0*/  IADD3 R41, P6, PT, R44, UR22, RZ ;  /* 0x000000162c297c10 */ /* 0x000fe2000ffde0ff */
[----:B------:R-:W-:Y:S01]  /*31c0*/  LDTM.16dp32bit_t0_t15.x32 R4, tmem[UR32] ;  /* 0x00000020000479ee */ /* 0x000fe20008a80000 */
[----:B------:R-:W1:Y:S01]  /*31d0*/  LDTM.16dp32bit_t16_t31.x32 R4, tmem[UR32+0x20] ;  /* 0x00002020000479ee */ /* 0x000e620008aa0000 */
[----:B------:R-:W-:Y:S01]  /*31e0*/  NOP ;  /* 0x0000000000007918 */ /* 0x000fe20000000000 */
[----:B-1----:R-:W-:Y:S01]  /*31f0*/  BAR.SYNC.DEFER_BLOCKING 0x2, 0x100 ;  /* 0x0084000000007b1d */ /* 0x002fe20000010000 */
[----:B------:R-:W-:-:S05]  /*3200*/  IMAD.U32 R44, RZ, RZ, UR22 ;  /* 0x00000016ff2c7e24 */ /* 0x000fca000f8e00ff */
[----:B------:R-:W-:Y:S01]  /*3210*/  LEA.HI.X.SX32 R44, R44, RZ, 0x1, P6 ;  /* 0x000000ff2c2c7211 */ /* 0x000fe200030f0eff */
[----:B------:R-:W-:Y:S01]  /*3220*/  @P1 FMUL R4, R4, 0.25 ;  /* 0x3e80000004041820 */ /* 0x000fe20000400000 */
[----:B------:R-:W-:Y:S01]  /*3230*/  @P1 FMUL R5, R5, 0.25 ;  /* 0x3e80000005051820 */ /* 0x000fe20000400000 */
[----:B------:R1:W-:Y:S01]  /*3240*/  STS [R43+0x34000], R40 ;  /* 0x034000282b007388 */ /* 0x0003e20000000800 */
[----:B------:R-:W-:Y:S01]  /*3250*/  @P1 FMUL R6, R6, 0.25 ;  /* 0x3e80000006061820 */ /* 0x000fe20000400000 */
[----:B------:R-:W-:Y:S01]  /*3260*/  @P1 FMUL R7, R7, 0.25 ;  /* 0x3e80000007071820 */ /* 0x000fe20000400000 */
[----:B------:R-:W-:Y:S01]  /*3270*/  @P1 FMUL R8, R8, 0.25 ;  /* 0x3e80000008081820 */ /* 0x000fe20000400000 */
[----:B------:R-:W-:Y:S01]  /*3280*/  BAR.SYNC.DEFER_BLOCKING 0x2, 0x100 ;  /* 0x0084000000007b1d */ /* 0x000fe20000010000 */
[----:B------:R-:W-:Y:S01]  /*3290*/  @P1 FMUL R9, R9, 0.25 ;  /* 0x3e80000009091820 */ /* 0x000fe20000400000 */
[----:B------:R-:W-:Y:S01]  /*32a0*/  @P1 FMUL R10, R10, 0.25 ;  /* 0x3e8000000a0a1820 */ /* 0x000fe20000400000 */
[----:B------:R-:W-:Y:S01]  /*32b0*/  @P1 FMUL R11, R11, 0.25 ;  /* 0x3e8000000b0b1820 */ /* 0x000fe20000400000 */
[----:B------:R-:W-:Y:S01]  /*32c0*/  @P1 FMUL R12, R12, 0.25 ;  /* 0x3e8000000c0c1820 */ /* 0x000fe20000400000 */
[----:B------:R-:W-:Y:S01]  /*32d0*/  @P1 FMUL R13, R13, 0.25 ;  /* 0x3e8000000d0d1820 */ /* 0x000fe20000400000 */
[----:B-1----:R-:W-:Y:S01]  /*32e0*/  LEA R40, P6, R41, UR6, 0x2 ;  /* 0x0000000629287c11 */ /* 0x002fe2000f8c10ff */
[----:B------:R-:W-:Y:S01]  /*32f0*/  @P1 FMUL R14, R14, 0.25 ;  /* 0x3e8000000e0e1820 */ /* 0x000fe20000400000 */
[----:B------:R-:W-:Y:S01]  /*3300*/  @P1 FMUL R15, R15, 0.25 ;  /* 0x3e8000000f0f1820 */ /* 0x000fe20000400000 */
[----:B------:R-:W-:Y:S01]  /*3310*/  @P1 FMUL R16, R16, 0.25 ;  /* 0x3e80000010101820 */ /* 0x000fe20000400000 */
[----:B------:R-:W-:Y:S01]  /*3320*/  LEA.HI.X R41, R41, UR7, R44, 0x2, P6 ;  /* 0x0000000729297c11 */ /* 0x000fe2000b0f142c */
[----:B------:R-:W-:Y:S01]  /*3330*/  @P1 FMUL R17, R17, 0.25 ;  /* 0x3e80000011111820 */ /* 0x000fe20000400000 */
        /* <DEDUP_REMOVED lines=12> */
[----:B------:R-:W5:Y:S01]  /*3400*/  LDS R45, [R42+0x34000] ;  /* 0x034000002a2d7984 */ /* 0x000f620000000800 */
[----:B------:R-:W-:Y:S01]  /*3410*/  @P1 FMUL R30, R30, 0.25 ;  /* 0x3e8000001e1e1820 */ /* 0x000fe20000400000 */
[----:B------:R-:W-:Y:S01]  /*3420*/  @P1 FMUL R31, R31, 0.25 ;  /* 0x3e8000001f1f1820 */ /* 0x000fe20000400000 */
[----:B------:R-:W-:Y:S01]  /*3430*/  @P1 FMUL R32, R32, 0.25 ;  /* 0x3e80000020201820 */ /* 0x000fe20000400000 */
[----:B------:R-:W-:Y:S01]  /*3440*/  @P1 FMUL R33, R33, 0.25 ;  /* 0x3e80000021211820 */ /* 0x000fe20000400000 */
[----:B------:R-:W-:Y:S01]  /*3450*/  @P1 FMUL R34, R34, 0.25 ;  /* 0x3e80000022221820 */ /* 0x000fe20000400000 */
[----:B------:R-:W-:Y:S01]  /*3460*/  @P1 FMUL R35, R35, 0.25 ;  /* 0x3e80000023231820 */ /* 0x000fe20000400000 */
[----:B-----5:R1:W-:Y:S01]  /*3470*/  @!P5 STG.E desc[UR34][R40.64+0x100], R45 ;  /* 0x0001002d2800d986 */ /* 0x0203e2000c101922 */
[C---:B------:R-:W-:Y:S01]  /*3480*/  FSETP.GEU.AND P5, PT, |R47|.reuse, 1.175494350822287508e-38, PT ;  /* 0x008000002f00780b */ /* 0x040fe20003fae200 */
[----:B------:R-:W-:-:S12]  /*3490*/  @P1 FMUL R47, R47, 0.25 ;  /* 0x3e8000002f2f1820 */ /* 0x000fd80000400000 */
[----:B------:R-:W-:Y:S01]  /*34a0*/  @!P5 FMUL R47, R47, 16777216 ;  /* 0x4b8000002f2fd820 */ /* 0x000fe20000400000 */
[----:B------:R-:W-:Y:S01]  /*34b0*/  @!P5 FMUL R8, R8, 16777216 ;  /* 0x4b8000000808d820 */ /* 0x000fe20000400000 */
[----:B------:R-:W-:Y:S01]  /*34c0*/  @!P5 FMUL R9, R9, 16777216 ;  /* 0x4b8000000909d820 */ /* 0x000fe20000400000 */
[----:B------:R-:W-:Y:S01]  /*34d0*/  @!P5 FMUL R12, R12, 16777216 ;  /* 0x4b8000000c0cd820 */ /* 0x000fe20000400000 */
[----:B------:R-:W3:Y:S01]  /*34e0*/  MUFU.RCP R46, R47 ;  /* 0x0000002f002e7308 */ /* 0x000ee20000001000 */
[----:B------:R-:W-:Y:S01]  /*34f0*/  @!P5 FMUL R14, R14, 16777216 ;  /* 0x4b8000000e0ed820 */ /* 0x000fe20000400000 */
        /* <DEDUP_REMOVED lines=28> */
[C---:B---3--:R-:W-:Y:S01]  /*36c0*/  FMUL R47, R46.reuse, R8 ;  /* 0x000000082e2f7220 */ /* 0x048fe20000400000 */
[C---:B------:R-:W-:Y:S01]  /*36d0*/  FMUL R48, R46.reuse, R9 ;  /* 0x000000092e307220 */ /* 0x040fe20000400000 */
[C---:B------:R-:W-:Y:S01]  /*36e0*/  FMUL R8, R46.reuse, R12 ;  /* 0x0000000c2e087220 */ /* 0x040fe20000400000 */
[C---:B------:R-:W-:Y:S01]  /*36f0*/  FMUL R9, R46.reuse, R14 ;  /* 0x0000000e2e097220 */ /* 0x040fe20000400000 */
[C---:B------:R-:W-:Y:S01]  /*3700*/  FMUL R12, R46.reuse, R15 ;  /* 0x0000000f2e0c7220 */ /* 0x040fe20000400000 */
[C---:B------:R-:W-:Y:S01]  /*3710*/  FMUL R14, R46.reuse, R24 ;  /* 0x000000182e0e7220 */ /* 0x040fe20000400000 */
[C---:B-1----:R-:W-:Y:S01]  /*3720*/  FMUL R40, R46.reuse, R4 ;  /* 0x000000042e287220 */ /* 0x042fe20000400000 */
        /* <DEDUP_REMOVED lines=25> */
[----:B--2---:R-:W-:-:S13]  /*38c0*/  R2UR UR17, R49 ;  /* 0x00000000311172ca */ /* 0x004fda00000e0000 */
[----:B------:R-:W-:-:S06]  /*38d0*/  ULOP3.LUT UR6, UR28, UR17, URZ, 0xfc, !UPT ;  /* 0x000000111c067292 */ /* 0x000fcc000f8efcff */
        /* <DEDUP_REMOVED lines=24> */
.L_x_42:
[----:B------:R-:W-:Y:S01]  /*3a60*/  R2UR UR16, R49 ;  /* 0x00000000311072ca */ /* 0x000fe200000e0000 */
[----:B------:R-:W1:Y:S01]  /*3a70*/  LDCU UR17, c[0x0][0x3dc] ;  /* 0x00007b80ff1177ac */ /* 0x000e620008000800 */
[----:B------:R-:W-:Y:S01]  /*3a80*/  MOV R6, 0x3ab0 ;  /* 0x00003ab000067802 */ /* 0x000fe20000000f00 */
[----:B------:R-:W-:-:S12]  /*3a90*/  UMOV UR19, UR30 ;  /* 0x0000001e00137c82 */ /* 0x000fd80008000000 */
[----:B-1----:R-:W-:Y:S05]  /*3aa0*/  CALL.REL.NOINC `($__internal_3_$__cuda_sm20_div_s64) ;  /* 0x0000009800ec7944 */ /* 0x002fea0003c00000 */
[----:B------:R-:W-:-:S05]  /*3ab0*/  UMOV UR22, UR19 ;  /* 0x0000001300167c82 */ /* 0x000fca0008000000 */
.L_x_43:
[----:B------:R-:W-:Y:S01]  /*3ac0*/  BAR.SYNC.DEFER_BLOCKING 0x2, 0x100 ;  /* 0x0084000000007b1d */ /* 0x000fe20000010000 */
[----:B------:R-:W-:Y:S02]  /*3ad0*/  F2FP.BF16.F32.PACK_AB R7, R11, R10 ;  /* 0x0000000a0b07723e */ /* 0x000fe400000010ff */
[----:B------:R-:W-:Y:S02]  /*3ae0*/  ELECT P1, URZ, PT ;  /* 0x0000000000ff782f */ /* 0x000fe40003820000 */
[----:B------:R-:W-:Y:S01]  /*3af0*/  F2FP.BF16.F32.PACK_AB R6, R48, R47 ;  /* 0x0000002f3006723e */ /* 0x000fe200000010ff */
[----:B------:R-:W-:Y:S01]  /*3b00*/  UIADD3 UR22, UPT, UPT, UR27, UR22, URZ ;  /* 0x000000161b167290 */ /* 0x000fe2000fffe0ff */
[----:B------:R-:W-:Y:S01]  /*3b10*/  F2FP.BF16.F32.PACK_AB R5, R45, R44 ;  /* 0x0000002c2d05723e */ /* 0x000fe200000010ff */
[----:B------:R-:W-:Y:S01]  /*3b20*/  UMOV UR21, UR18 ;  /* 0x0000001200157c82 */ /* 0x000fe20008000000 */
[----:B------:R-:W-:Y:S01]  /*3b30*/  F2FP.BF16.F32.PACK_AB R4, R41, R40 ;  /* 0x000000282904723e */ /* 0x000fe200000010ff */
[----:B------:R-:W-:Y:S01]  /*3b40*/  UIADD3 UR4, UPT, UPT, UR4, 0x1, URZ ;  /* 0x0000000104047890 */ /* 0x000fe2000fffe0ff */
[----:B------:R-:W-:Y:S01]  /*3b50*/  F2FP.BF16.F32.PACK_AB R11, R19, R18 ;  /* 0x00000012130b723e */ /* 0x000fe200000010ff */
[----:B------:R-:W-:Y:S01]  /*3b60*/  UIADD3 UR8, UPT, UPT, UR12, UR8, URZ ;  /* 0x000000080c087290 */ /* 0x000fe2000fffe0ff */
[----:B------:R-:W-:-:S02]  /*3b70*/  F2FP.BF16.F32.PACK_AB R10, R17, R16 ;  /* 0x00000010110a723e */ /* 0x000fc400000010ff */
[----:B------:R-:W-:Y:S02]  /*3b80*/  F2FP.BF16.F32.PACK_AB R9, R12, R9 ;  /* 0x000000090c09723e */ /* 0x000fe400000010ff */
[----:B------:R-:W-:Y:S02]  /*3b90*/  F2FP.BF16.F32.PACK_AB R8, R13, R8 ;  /* 0x000000080d08723e */ /* 0x000fe400000010ff */
[----:B------:R-:W-:Y:S02]  /*3ba0*/  F2FP.BF16.F32.PACK_AB R15, R24, R15 ;  /* 0x0000000f180f723e */ /* 0x000fe400000010ff */
[----:B------:R-:W-:Y:S02]  /*3bb0*/  F2FP.BF16.F32.PACK_AB R14, R25, R14 ;  /* 0x0000000e190e723e */ /* 0x000fe400000010ff */
[----:B------:R-:W-:Y:S02]  /*3bc0*/  F2FP.BF16.F32.PACK_AB R13, R23, R22 ;  /* 0x00000016170d723e */ /* 0x000fe400000010ff */
[----:B------:R-:W-:Y:S01]  /*3bd0*/  F2FP.BF16.F32.PACK_AB R12, R21, R20 ;  /* 0x00000014150c723e */ /* 0x000fe200000010ff */
[----:B------:R1:W-:Y:S01]  /*3be0*/  STS.128 [R39+0x34000], R4 ;  /* 0x0340000427007388 */ /* 0x0003e20000000c00 */
[----:B------:R-:W-:-:S02]  /*3bf0*/  F2FP.BF16.F32.PACK_AB R19, R35, R34 ;  /* 0x000000222313723e */ /* 0x000fc400000010ff */
[----:B------:R-:W-:Y:S01]  /*3c00*/  F2FP.BF16.F32.PACK_AB R18, R33, R32 ;  /* 0x000000202112723e */ /* 0x000fe200000010ff */
[----:B------:R1:W-:Y:S01]  /*3c10*/  STS.128 [R38+0x34000], R8 ;  /* 0x0340000826007388 */ /* 0x0003e20000000c00 */
[----:B------:R-:W-:Y:S02]  /*3c20*/  F2FP.BF16.F32.PACK_AB R17, R31, R30 ;  /* 0x0000001e1f11723e */ /* 0x000fe400000010ff */
[----:B------:R-:W-:Y:S01]  /*3c30*/  F2FP.BF16.F32.PACK_AB R16, R29, R28 ;  /* 0x0000001c1d10723e */ /* 0x000fe200000010ff */
[----:B------:R1:W-:Y:S01]  /*3c40*/  STS.128 [R37+0x34000], R12 ;  /* 0x0340000c25007388 */ /* 0x0003e20000000c00 */
[----:B------:R-:W-:-:S03]  /*3c50*/  ISETP.LT.U32.AND P1, PT, R60, 0x40, P1 ;  /* 0x000000403c00780c */ /* 0x000fc60000f21070 */
[----:B------:R1:W-:Y:S01]  /*3c60*/  STS.128 [R36+0x34000], R16 ;  /* 0x0340001024007388 */ /* 0x0003e20000000c00 */
[----:B------:R2:W-:Y:S06]  /*3c70*/  MEMBAR.ALL.CTA ;  /* 0x0000000000007992 */ /* 0x0005ec0000008000 */
[----:B--2---:R-:W2:Y:S03]  /*3c80*/  FENCE.VIEW.ASYNC.S ;  /* 0x00000000000073c6 */ /* 0x004ea60000000000 */
[----:B--2---:R-:W-:Y:S01]  /*3c90*/  VOTEU.ANY UP0, P1 ;  /* 0x0000000000ff7886 */ /* 0x004fe20000800100 */
[----:B------:R-:W-:-:S04]  /*3ca0*/  VOTEU.ANY UP2, P1 ;  /* 0x0000000000ff7886 */ /* 0x000fc80000840100 */
[----:B------:R-:W-:Y:S01]  /*3cb0*/  @UP0 UIADD3 UR20, UPT, UPT, UR20, 0x34000, URZ ;  /* 0x0003400014140890 */ /* 0x000fe2000fffe0ff */
[----:B------:R-:W-:Y:S01]  /*3cc0*/  @UP0 UMOV UR6, UR25 ;  /* 0x0000001900060c82 */ /* 0x000fe20008000000 */
[----:B------:R-:W-:Y:S01]  /*3cd0*/  @UP0 UMOV UR7, UR26 ;  /* 0x0000001a00070c82 */ /* 0x000fe20008000000 */
[----:B------:R-:W-:Y:S01]  /*3ce0*/  UISETP.NE.AND UP0, UPT, UR4, UR24, UPT ;  /* 0x000000180400728c */ /* 0x000fe2000bf05270 */
[----:B------:R-:W-:Y:S05]  /*3cf0*/  BAR.SYNC.DEFER_BLOCKING 0x2, 0x100 ;  /* 0x0084000000007b1d */ /* 0x000fea0000010000 */
[----:B------:R-:W-:Y:S01]  /*3d00*/  PLOP3.LUT P1, PT, PT, PT, UP0, 0x80, 0x8 ;  /* 0x000000000008781c */ /* 0x000fe20003f2f008 */
[----:B------:R1:W-:Y:S01]  /*3d10*/  @UP2 UTMASTG.2D [UR20], [UR6] ;  /* 0x00000014060023b5 */ /* 0x0003e20008008000 */
[----:B------:R0:W-:Y:S01]  /*3d20*/  UTMACMDFLUSH ;  /* 0x00000000000079b7 */ /* 0x0001e20000000000 */
[----:B------:R-:W-:-:S04]  /*3d30*/  DEPBAR.LE SB0, 0x0 ;  /* 0x000080000000791a */ /* 0x000fc80000000000 */
[----:B------:R-:W-:Y:S06]  /*3d40*/  BAR.SYNC.DEFER_BLOCKING 0x2, 0x100 ;  /* 0x0084000000007b1d */ /* 0x000fec0000010000 */
[----:B-1----:R-:W-:Y:S05]  /*3d50*/  @P1 BRA `(.L_x_44) ;  /* 0xffffffd8007c1947 */ /* 0x002fea000383ffff */
.L_x_33:
[----:B------:R-:W-:Y:S08]  /*3d60*/  BAR.SYNC.DEFER_BLOCKING 0x1 ;  /* 0x0040000000007b1d */ /* 0x000ff00000010000 */
[----:B------:R-:W5:-:S00]  /*3d70*/  USETMAXREG.DEALLOC.CTAPOOL 0x18 ;  /* 0x00000018000079c8 */ /* 0x000f4000080e0500 */
[----:B-----5:R-:W-:Y:S05]  /*3d80*/  BRA `(.L_x_1) ;  /* 0xffffffc400507947 */ /* 0x020fea000383ffff */
.L_x_45:
[----:B------:R-:W-:-:S08]  /*3d90*/  NOP ;  /* 0x0000000000007918 */ /* 0x000fd00000000000 */
[----:B------:R-:W1:Y:S02]  /*3da0*/  USETMAXREG.TRY_ALLOC.CTAPOOL UP0, 0x20 ;  /* 0x00000020000079c8 */ /* 0x000e640008000600 */
[----:B-1----:R-:W-:-:S13]  /*3db0*/  PLOP3.LUT P0, PT, PT, PT, UP0, 0x80, 0x8 ;  /* 0x000000000008781c */ /* 0x002fda0003f0f008 */
[----:B------:R-:W-:Y:S05]  /*3dc0*/  @!P0 BRA `(.L_x_45) ;  /* 0xfffffffc00f08947 */ /* 0x000fea000383ffff */
[----:B------:R-:W2:Y:S04]  /*3dd0*/  LDL R0, [R1+0x10] ;  /* 0x0000100001007983 */ /* 0x000ea80000100800 */
[----:B------:R-:W3:Y:S01]  /*3de0*/  LDL R2, [R1+0x18] ;  /* 0x0000180001027983 */ /* 0x000ee20000100800 */
[----:B------:R-:W-:-:S05]  /*3df0*/  IABS R3, UR12 ;  /* 0x0000000c00037c13 */ /* 0x000fca0008000000 */
[----:B------:R-:W-:Y:S01]  /*3e00*/  IMAD.MOV R3, RZ, RZ, -R3 ;  /* 0x000000ffff037224 */ /* 0x000fe200078e0a03 */
[----:B------:R-:W1:Y:S08]  /*3e10*/  S2UR UR15, SR_CTAID.X ;  /* 0x00000000000f79c3 */ /* 0x000e700000002500 */
[----:B------:R-:W-:Y:S01]  /*3e20*/  BAR.SYNC.DEFER_BLOCKING 0x1 ;  /* 0x0040000000007b1d */ /* 0x000fe20000010000 */
[----:B--2---:R-:W-:-:S02]  /*3e30*/  R2UR UR6, R0 ;  /* 0x00000000000672ca */ /* 0x004fc400000e0000 */
[----:B------:R-:W-:-:S04]  /*3e40*/  IABS R0, UR12 ;  /* 0x0000000c00007c13 */ /* 0x000fc80008000000 */
[----:B------:R-:W-:-:S13]  /*3e50*/  R2UR UR14, R0 ;  /* 0x00000000000e72ca */ /* 0x000fda00000e0000 */
[----:B------:R-:W2:Y:S01]  /*3e60*/  I2F.RP R0, UR14 ;  /* 0x0000000e00007d06 */ /* 0x000ea20008209400 */
[----:B---3--:R-:W-:-:S07]  /*3e70*/  R2UR UR5, R2 ;  /* 0x00000000020572ca */ /* 0x008fce00000e0000 */
[----:B--2---:R-:W2:Y:S06]  /*3e80*/  MUFU.RCP R0, R0 ;  /* 0x0000000000007308 */ /* 0x004eac0000001000 */
[----:B------:R-:W-:Y:S01]  /*3e90*/  USHF.R.S32.HI UR4, URZ, 0x1f, UR5 ;  /* 0x0000001fff047899 */ /* 0x000fe20008011405 */
[----:B--2---:R-:W-:-:S06]  /*3ea0*/  VIADD R2, R0, 0xffffffe ;  /* 0x0ffffffe00027836 */ /* 0x004fcc0000000000 */
[----:B------:R-:W2:Y:S01]  /*3eb0*/  F2I.FTZ.U32.TRUNC.NTZ R2, R2 ;  /* 0x0000000200027305 */ /* 0x000ea2000021f000 */
[----:B------:R-:W-:-:S04]  /*3ec0*/  ULEA.HI UR4, UR4, UR5, URZ, 0x7 ;  /* 0x0000000504047291 */ /* 0x000fc8000f8f38ff */
[----:B------:R-:W-:-:S04]  /*3ed0*/  USHF.R.S32.HI UR4, URZ, 0x7, UR4 ;  /* 0x00000007ff047899 */ /* 0x000fc80008011404 */
[----:B------:R-:W-:Y:S01]  /*3ee0*/  UIMAD UR6, UR6, UR4, URZ ;  /* 0x00000004060672a4 */ /* 0x000fe2000f8e02ff */
[----:B--2---:R-:W-:-:S05]  /*3ef0*/  R2UR UR5, R2 ;  /* 0x00000000020572ca */ /* 0x004fca00000e0000 */
[----:B------:R-:W-:-:S04]  /*3f00*/  IABS R0, UR6 ;  /* 0x0000000600007c13 */ /* 0x000fc80008000000 */
[----:B------:R-:W-:Y:S01]  /*3f10*/  R2UR UR8, R0 ;  /* 0x00000000000872ca */ /* 0x000fe200000e0000 */
[----:B------:R-:W-:-:S03]  /*3f20*/  IMAD.MOV.U32 R0, RZ, RZ, R3 ;  /* 0x000000ffff007224 */ /* 0x000fc600078e0003 */
[----:B------:R-:W-:Y:S02]  /*3f30*/  UIADD3 UR7, UPT, UPT, URZ, -UR5, URZ ;  /* 0x80000005ff077290 */ /* 0x000fe4000fffe0ff */
[----:B------:R-:W-:Y:S01]  /*3f40*/  R2UR UR9, R0 ;  /* 0x00000000000972ca */ /* 0x000fe200000e0000 */
[----:B------:R-:W-:Y:S01]  /*3f50*/  UMOV UR4, URZ ;  /* 0x000000ff00047c82 */ /* 0x000fe20008000000 */
[----:B------:R-:W-:-:S04]  /*3f60*/  UIMAD UR7, UR7, UR14, URZ ;  /* 0x0000000e070772a4 */ /* 0x000fc8000f8e02ff */
[----:B------:R-:W-:-:S04]  /*3f70*/  UIMAD.WIDE.U32 UR4, UR5, UR7, UR4 ;  /* 0x00000007050472a5 */ /* 0x000fc8000f8e0004 */
[----:B------:R-:W-:-:S04]  /*3f80*/  UIMAD.WIDE.U32 UR4, UR5, UR8, URZ ;  /* 0x00000008050472a5 */ /* 0x000fc8000f8e00ff */
        /* <DEDUP_REMOVED lines=8> */
[----:B------:R-:W-:-:S05]  /*4010*/  UISETP.NE.AND UP2, UPT, UR12, URZ, UPT ;  /* 0x000000ff0c00728c */ /* 0x000fca000bf45270 */
[----:B------:R-:W-:Y:S02]  /*4020*/  UMOV UR4, UR5 ;  /* 0x0000000500047c82 */ /* 0x000fe40008000000 */
[----:B------:R-:W-:-:S04]  /*4030*/  @!UP0 UIADD3 UR4, UPT, UPT, -UR4, URZ, URZ ;  /* 0x000000ff04048290 */ /* 0x000fc8000fffe1ff */
[----:B------:R-:W-:-:S04]  /*4040*/  @!UP2 ULOP3.LUT UR4, URZ, UR12, URZ, 0x33, !UPT ;  /* 0x0000000cff04a292 */ /* 0x000fc8000f8e33ff */
[----:B------:R-:W-:-:S04]  /*4050*/  UIADD3 UR5, UPT, UPT, -UR4, URZ, URZ ;  /* 0x000000ff04057290 */ /* 0x000fc8000fffe1ff */
[----:B------:R-:W-:-:S04]  /*4060*/  UIMAD UR5, UR12, UR5, UR6 ;  /* 0x000000050c0572a4 */ /* 0x000fc8000f8e0206 */
[----:B-1----:R-:W-:Y:S02]  /*4070*/  UISETP.GE.AND UP0, UPT, UR15, UR5, UPT ;  /* 0x000000050f00728c */ /* 0x002fe4000bf06270 */
[----:B------:R-:W-:Y:S01]  /*4080*/  IMAD.U32 R0, RZ, RZ, UR15 ;  /* 0x0000000fff007e24 */ /* 0x000fe2000f8e00ff */
[----:B------:R-:W-:-:S04]  /*4090*/  UIADD3 UR77, UPT, UPT, UR4, 0x1, URZ ;  /* 0x00000001044d7890 */ /* 0x000fc8000fffe0ff */
[----:B------:R1:W-:Y:S04]  /*40a0*/  STL [R1+0x14], R0 ;  /* 0x0000140001007387 */ /* 0x0003e80000100800 */
[----:B------:R-:W-:-:S04]  /*40b0*/  @UP0 UIADD3 UR77, UPT, UPT, UR4, URZ, URZ ;  /* 0x000000ff044d0290 */ /* 0x000fc8000fffe0ff */
[----:B------:R-:W-:-:S06]  /*40c0*/  UISETP.GE.AND UP0, UPT, UR77, 0x1, UPT ;  /* 0x000000014d00788c */ /* 0x000fcc000bf06270 */
[----:B------:R-:W-:-:S13]  /*40d0*/  PLOP3.LUT P0, PT, PT, PT, UP0, 0x80, 0x8 ;  /* 0x000000000008781c */ /* 0x000fda0003f0f008 */
[----:B-1----:R-:W-:Y:S05]  /*40e0*/  @!P0 BRA `(.L_x_46) ;  /* 0x0000000800a48947 */ /* 0x002fea0003800000 */
[----:B------:R-:W1:Y:S01]  /*40f0*/  S2UR UR4, SR_CgaCtaId ;  /* 0x00000000000479c3 */ /* 0x000e620000008800 */
[----:B------:R-:W-:Y:S01]  /*4100*/  UMOV UR11, 0x400 ;  /* 0x00000400000b7882 */ /* 0x000fe20000000000 */
[----:B------:R-:W2:Y:S01]  /*4110*/  S2R R3, SR_TID.X ;  /* 0x0000000000037919 */ /* 0x000ea20000002100 */
[----:B-1----:R-:W-:-:S04]  /*4120*/  ULEA UR11, UR4, UR11, 0x18 ;  /* 0x0000000b040b7291 */ /* 0x002fc8000f8ec0ff */
[----:B------:R-:W-:Y:S02]  /*4130*/  UIADD3 UR4, UPT, UPT, UR11, 0x28000, URZ ;  /* 0x000280000b047890 */ /* 0x000fe4000fffe0ff */
[----:B------:R-:W-:Y:S02]  /*4140*/  UIADD3 UR5, UPT, UPT, UR11, 0x2c000, URZ ;  /* 0x0002c0000b057890 */ /* 0x000fe4000fffe0ff */
[----:B------:R-:W-:Y:S01]  /*4150*/  USHF.R.U32.HI UR4, URZ, 0x4, UR4 ;  /* 0x00000004ff047899 */ /* 0x000fe20008011604 */
[----:B------:R-:W1:Y:S01]  /*4160*/  LDS R2, [UR11+0x38018] ;  /* 0x0380180bff027984 */ /* 0x000e620008000800 */
[----:B------:R-:W-:Y:S02]  /*4170*/  USHF.R.U32.HI UR5, URZ, 0x4, UR5 ;  /* 0x00000004ff057899 */ /* 0x000fe40008011605 */
[----:B------:R-:W-:Y:S01]  /*4180*/  ULOP3.LUT UR15, UR4, 0x3fff, URZ, 0xc0, !UPT ;  /* 0x00003fff040f7892 */ /* 0x000fe2000f8ec0ff */
[----:B------:R-:W3:Y:S01]  /*4190*/  LDS R0, [UR11+0x38008] ;  /* 0x0380080bff007984 */ /* 0x000ee20008000800 */
[----:B------:R-:W-:-:S02]  /*41a0*/  ULOP3.LUT UR16, UR5, 0x3fff, URZ, 0xc0, !UPT ;  /* 0x00003fff05107892 */ /* 0x000fc4000f8ec0ff */
[----:B------:R-:W-:Y:S01]  /*41b0*/  UIADD3 UR46, UP0, UPT, UR15, 0x2000002, URZ ;  /* 0x020000020f2e7890 */ /* 0x000fe2000ff1e0ff */
[----:B------:R-:W-:Y:S01]  /*41c0*/  UMOV UR4, URZ ;  /* 0x000000ff00047c82 */ /* 0x000fe20008000000 */
[----:B------:R-:W-:Y:S02]  /*41d0*/  UMOV UR5, URZ ;  /* 0x000000ff00057c82 */ /* 0x000fe40008000000 */
[----:B------:R-:W-:Y:S02]  /*41e0*/  UIADD3.X UR47, UPT, UPT, UR4, 0x40000040, URZ, UP0, !UPT ;  /* 0x40000040042f7890 */ /* 0x000fe400087fe4ff */
[----:B------:R-:W-:Y:S02]  /*41f0*/  UIADD3 UR44, UP0, UPT, UR16, 0x2000002, URZ ;  /* 0x02000002102c7890 */ /* 0x000fe4000ff1e0ff */
[----:B------:R-:W-:Y:S02]  /*4200*/  ULOP3.LUT UR15, UR15, 0x2000000, URZ, 0xfc, !UPT ;  /* 0x020000000f0f7892 */ /* 0x000fe4000f8efcff */
[----:B------:R-:W-:-:S02]  /*4210*/  UIADD3.X UR45, UPT, UPT, UR5, 0x40000040, URZ, UP0, !UPT ;  /* 0x40000040052d7890 */ /* 0x000fc400087fe4ff */
[----:B------:R-:W-:Y:S02]  /*4220*/  ULOP3.LUT UR16, UR16, 0x2000000, URZ, 0xfc, !UPT ;  /* 0x0200000010107892 */ /* 0x000fe4000f8efcff */
[----:B------:R-:W-:Y:S02]  /*4230*/  UIADD3.64 UR42, UPT, UPT, UR46, 0x2, URZ ;  /* 0x000000022e2a7897 */ /* 0x000fe4000fffe0ff */
[----:B------:R-:W-:Y:S02]  /*4240*/  UIADD3.64 UR40, UPT, UPT, UR46, 0x4, URZ ;  /* 0x000000042e287897 */ /* 0x000fe4000fffe0ff */
[----:B------:R-:W-:Y:S02]  /*4250*/  UIADD3.64 UR38, UPT, UPT, UR46, 0x1fe, URZ ;  /* 0x000001fe2e267897 */ /* 0x000fe4000fffe0ff */
[----:B------:R-:W-:Y:S02]  /*4260*/  UIADD3.64 UR36, UPT, UPT, UR46, 0x200, URZ ;  /* 0x000002002e247897 */ /* 0x000fe4000fffe0ff */
[----:B------:R-:W-:-:S02]  /*4270*/  UIADD3.64 UR34, UPT, UPT, UR46, 0x202, URZ ;  /* 0x000002022e227897 */ /* 0x000fc4000fffe0ff */
[----:B------:R-:W-:Y:S02]  /*4280*/  UIADD3.64 UR32, UPT, UPT, UR46, 0x204, URZ ;  /* 0x000002042e207897 */ /* 0x000fe4000fffe0ff */
[----:B------:R-:W-:Y:S02]  /*4290*/  UIADD3.64 UR30, UPT, UPT, UR44, 0x2, URZ ;  /* 0x000000022c1e7897 */ /* 0x000fe4000fffe0ff */
[----:B------:R-:W-:Y:S02]  /*42a0*/  UIADD3.64 UR28, UPT, UPT, UR44, 0x4, URZ ;  /* 0x000000042c1c7897 */ /* 0x000fe4000fffe0ff */
[----:B------:R-:W-:Y:S02]  /*42b0*/  UIADD3.64 UR26, UPT, UPT, UR44, 0x1fe, URZ ;  /* 0x000001fe2c1a7897 */ /* 0x000fe4000fffe0ff */
[----:B------:R-:W-:Y:S01]  /*42c0*/  UIADD3.64 UR24, UPT, UPT, UR44, 0x200, URZ ;  /* 0x000002002c187897 */ /* 0x000fe2000fffe0ff */
[----:B-1----:R-:W-:Y:S01]  /*42d0*/  R2UR UR17, R2 ;  /* 0x00000000021172ca */ /* 0x002fe200000e0000 */
[----:B------:R-:W-:-:S02]  /*42e0*/  UIADD3.64 UR22, UPT, UPT, UR44, 0x202, URZ ;  /* 0x000002022c167897 */ /* 0x000fc4000fffe0ff */
[----:B------:R-:W-:Y:S01]  /*42f0*/  UIADD3.64 UR20, UPT, UPT, UR44, 0x204, URZ ;  /* 0x000002042c147897 */ /* 0x000fe2000fffe0ff */
[----:B---3--:R-:W-:Y:S01]  /*4300*/  R2UR UR14, R0 ;  /* 0x00000000000e72ca */ /* 0x008fe200000e0000 */
[----:B--2---:R-:W-:-:S05]  /*4310*/  VIADD R0, R3, 0xfffffde0 ;  /* 0xfffffde003007836 */ /* 0x004fca0000000000 */
[----:B------:R-:W-:-:S09]  /*4320*/  SHF.R.U32.HI R0, RZ, 0x5, R0 ;  /* 0x00000005ff007819 */ /* 0x000fd20000011600 */
.L_x_56:
[----:B------:R-:W-:Y:S01]  /*4330*/  PLOP3.LUT P0, PT, PT, PT, UP1, 0x40, 0x4 ;  /* 0x000000000004781c */ /* 0x000fe20003f0e818 */
[----:B------:R-:W-:-:S04]  /*4340*/  UIADD3 UR4, UPT, UPT, UR4, 0x1, URZ ;  /* 0x0000000104047890 */ /* 0x000fc8000fffe0ff */
[----:B------:R-:W-:-:S08]  /*4350*/  UISETP.NE.AND UP0, UPT, UR4, UR77, UPT ;  /* 0x0000004d0400728c */ /* 0x000fd0000bf05270 */
[----:B------:R-:W-:Y:S05]  /*4360*/  @P0 BRA `(.L_x_47) ;  /* 0x0000000400fc0947 */ /* 0x000fea0003800000 */
[----:B------:R-:W-:Y:S01]  /*4370*/  USHF.L.U32 UR18, UR5, 0x1e, URZ ;  /* 0x0000001e05127899 */ /* 0x000fe200080006ff */
[----:B------:R-:W-:Y:S01]  /*4380*/  UMOV UR6, URZ ;  /* 0x000000ff00067c82 */ /* 0x000fe20008000000 */
[----:B------:R-:W-:-:S10]  /*4390*/  UMOV UR7, URZ ;  /* 0x000000ff00077c82 */ /* 0x000fd40008000000 */
.L_x_55:
[----:B------:R-:W-:Y:S01]  /*43a0*/  BAR.SYNC.DEFER_BLOCKING 0x4, 0x20 ;  /* 0x0100800000007b1d */ /* 0x000fe20000010000 */
[----:B------:R-:W-:Y:S02]  /*43b0*/  USHF.R.S32.HI UR8, URZ, 0x1f, UR18 ;  /* 0x0000001fff087899 */ /* 0x000fe40008011412 */
[----:B------:R-:W-:Y:S02]  /*43c0*/  ULOP3.LUT UR9, UR5, 0x1, URZ, 0xc0, !UPT ;  /* 0x0000000105097892 */ /* 0x000fe4000f8ec0ff */
[----:B------:R-:W-:Y:S02]  /*43d0*/  USHF.L.U32 UR8, UR8, 0x1f, URZ ;  /* 0x0000001f08087899 */ /* 0x000fe400080006ff */
[----:B------:R-:W-:Y:S02]  /*43e0*/  ULEA UR19, UR9, UR11, 0x3 ;  /* 0x0000000b09137291 */ /* 0x000fe4000f8e18ff */
[----:B------:R-:W-:Y:S02]  /*43f0*/  USHF.L.U32 UR48, UR9, 0x1f, URZ ;  /* 0x0000001f09307899 */ /* 0x000fe400080006ff */
[----:B------:R-:W-:-:S04]  /*4400*/  IMAD.U32 R3, RZ, RZ, UR8 ;  /* 0x00000008ff037e24 */ /* 0x000fc8000f8e00ff */
[----:B------:R-:W-:Y:S01]  /*4410*/  IMAD.U32 R2, RZ, RZ, UR48 ;  /* 0x00000030ff027e24 */ /* 0x000fe2000f8e00ff */
[----:B------:R-:W1:Y:S02]  /*4420*/  SYNCS.PHASECHK.TRANS64.TRYWAIT P0, [UR19+0x38300], R3 ;  /* 0x03830003ff0075a7 */ /* 0x000e640008001113 */
[----:B-1----:R-:W-:Y:S05]  /*4430*/  @!P0 BRA `(.L_x_48) ;  /* 0x0000008c009c8947 */ /* 0x002fea0003800000 */
.L_x_210:
[----:B------:R-:W1:Y:S02]  /*4440*/  SYNCS.PHASECHK.TRANS64.TRYWAIT P0, [UR11+0x38420], R2 ;  /* 0x03842002ff0075a7 */ /* 0x000e64000800110b */
[----:B-1----:R-:W-:Y:S05]  /*4450*/  @!P0 BRA `(.L_x_49) ;  /* 0x0000008c00a48947 */ /* 0x002fea0003800000 */
.L_x_211:
[----:B------:R-:W1:Y:S01]  /*4460*/  SHFL.IDX PT, R3, R0, RZ, 0x1f ;  /* 0x00001fff00037589 */ /* 0x000e6200000e0000 */
[----:B------:R-:W2:Y:S01]  /*4470*/  LDC R4, c[0x0][0x3e8] ;  /* 0x0000fa00ff047b82 */ /* 0x000ea20000000800 */
[----:B------:R-:W-:Y:S01]  /*4480*/  UIADD3 UR7, UPT, UPT, UR7, 0x80, URZ ;  /* 0x0000008007077890 */ /* 0x000fe2000fffe0ff */
[----:B------:R-:W-:Y:S01]  /*4490*/  BSSY.RECONVERGENT B0, `(.L_x_50) ;  /* 0x0000067000007945 */ /* 0x000fe20003800200 */
[----:B------:R3:W-:Y:S06]  /*44a0*/  MEMBAR.ALL.CTA ;  /* 0x0000000000007992 */ /* 0x0007ec0000008000 */
[----:B---3--:R-:W3:Y:S01]  /*44b0*/  FENCE.VIEW.ASYNC.S ;  /* 0x00000000000073c6 */ /* 0x008ee20000000000 */
[----:B-1----:R-:W-:-:S02]  /*44c0*/  ISETP.NE.AND P0, PT, R3, RZ, PT ;  /* 0x000000ff0300720c */ /* 0x002fc40003f05270 */
[----:B--2---:R-:W-:-:S11]  /*44d0*/  ISETP.LE.AND P1, PT, R4, UR7, PT ;  /* 0x0000000704007c0c */ /* 0x004fd6000bf23270 */
[----:B---3--:R-:W-:Y:S05]  /*44e0*/  @P0 BRA `(.L_x_51) ;  /* 0x0000000400740947 */ /* 0x008fea0003800000 */
[----:B------:R-:W-:Y:S01]  /*44f0*/  ULEA UR8, UR9, UR11, 0xf ;  /* 0x0000000b09087291 */ /* 0x000fe2000f8e78ff */
[----:B------:R-:W-:Y:S01]  /*4500*/  UMOV UR56, 0x0 ;  /* 0x0000000000387882 */ /* 0x000fe20000000000 */
[----:B------:R-:W-:Y:S02]  /*4510*/  UMOV UR57, 0x4210490 ;  /* 0x0421049000397882 */ /* 0x000fe40000000000 */
[----:B------:R-:W-:Y:S01]  /*4520*/  UIADD3 UR8, UPT, UPT, UR8, 0x10000, URZ ;  /* 0x0001000008087890 */ /* 0x000fe2000fffe0ff */
[----:B------:R-:W-:Y:S01]  /*4530*/  UMOV UR70, UR15 ;  /* 0x0000000f00467c82 */ /* 0x000fe20008000000 */
[----:B------:R-:W-:Y:S02]  /*4540*/  UMOV UR71, 0x40000040 ;  /* 0x4000004000477882 */ /* 0x000fe40000000000 */
[----:B------:R-:W-:Y:S01]  /*4550*/  USHF.R.U32.HI UR8, URZ, 0x4, UR8 ;  /* 0x00000004ff087899 */ /* 0x000fe20008011608 */
[----:B------:R-:W-:Y:S01]  /*4560*/  UMOV UR63, 0x40000040 ;  /* 0x40000040003f7882 */ /* 0x000fe20000000000 */
[----:B------:R-:W-:-:S02]  /*4570*/  UMOV UR58, 0x0 ;  /* 0x00000000003a7882 */ /* 0x000fc40000000000 */
[----:B------:R-:W-:Y:S01]  /*4580*/  USGXT.U32 UR62, UR8, 0xe ;  /* 0x0000000e083e789a */ /* 0x000fe20008000000 */
[----:B------:R-:W-:Y:S02]  /*4590*/  UMOV UR59, 0x4210490 ;  /* 0x04210490003b7882 */ /* 0x000fe40000000000 */
[----:B------:R-:W-:Y:S01]  /*45a0*/  UMOV UR8, URZ ;  /* 0x000000ff00087c82 */ /* 0x000fe20008000000 */
[----:B------:R-:W-:Y:S02]  /*45b0*/  UIADD3 UR60, UP2, UPT, UR62, 0x4000080, URZ ;  /* 0x040000803e3c7890 */ /* 0x000fe4000ff5e0ff */
[----:B------:R-:W-:Y:S02]  /*45c0*/  ULOP3.LUT UR62, UR62, 0x4000000, URZ, 0xfc, !UPT ;  /* 0x040000003e3e7892 */ /* 0x000fe4000f8efcff */
[----:B------:R-:W-:Y:S02]  /*45d0*/  UIADD3.X UR61, UPT, UPT, UR8, 0x40000040, URZ, UP2, !UPT ;  /* 0x40000040083d7890 */ /* 0x000fe400097fe4ff */
[----:B------:R-:W-:-:S02]  /*45e0*/  UIADD3 UR48, UP2, UPT, UR60, 0x80, URZ ;  /* 0x000000803c307890 */ /* 0x000fc4000ff5e0ff */
[----:B------:R-:W-:Y:S02]  /*45f0*/  UIADD3 UR50, UP3, UPT, UR60, 0x100, URZ ;  /* 0x000001003c327890 */ /* 0x000fe4000ff7e0ff */
[----:B------:R-:W-:Y:S01]  /*4600*/  UIADD3.X UR49, UPT, UPT, UR61, URZ, URZ, UP2, !UPT ;  /* 0x000000ff3d317290 */ /* 0x000fe200097fe4ff */
[----:B------:R1:W-:Y:S01]  /*4610*/  UTCHMMA gdesc[UR70], gdesc[UR62], tmem[UR17], tmem[UR56], idesc[UR57], UPT ;  /* 0x00ff383e460075ea */ /* 0x0003e2000b800011 */
[----:B------:R-:W-:Y:S02]  /*4620*/  UIADD3.X UR51, UPT, UPT, UR61, URZ, URZ, UP3, !UPT ;  /* 0x000000ff3d337290 */ /* 0x000fe40009ffe4ff */
[----:B------:R2:W-:Y:S01]  /*4630*/  UTCHMMA gdesc[UR46], gdesc[UR60], tmem[UR17], tmem[UR58], idesc[UR59], UPT ;  /* 0x00ff3a3c2e0075ea */ /* 0x0005e2000b800011 */
[----:B------:R-:W-:Y:S01]  /*4640*/  UIADD3 UR52, UP2, UPT, UR60, 0x180, URZ ;  /* 0x000001803c347890 */ /* 0x000fe2000ff5e0ff */
[----:B------:R-:W-:Y:S01]  /*4650*/  UMOV UR68, 0x0 ;  /* 0x0000000000447882 */ /* 0x000fe20000000000 */
[----:B------:R-:W-:Y:S02]  /*4660*/  UMOV UR69, 0x4210490 ;  /* 0x0421049000457882 */ /* 0x000fe40000000000 */
[----:B------:R-:W-:Y:S01]  /*4670*/  UIADD3.X UR53, UPT, UPT, UR61, URZ, URZ, UP2, !UPT ;  /* 0x000000ff3d357290 */ /* 0x000fe200097fe4ff */
[----:B------:R-:W-:Y:S01]  /*4680*/  UTCHMMA gdesc[UR42], gdesc[UR48], tmem[UR17], tmem[UR68], idesc[UR69], UPT ;  /* 0x00ff44302a0075ea */ /* 0x000fe2000b800011 */
[----:B------:R-:W-:Y:S01]  /*4690*/  UMOV UR8, 0x0 ;  /* 0x0000000000087882 */ /* 0x000fe20000000000 */
[----:B------:R-:W-:Y:S01]  /*46a0*/  UMOV UR9, 0x4210490 ;  /* 0x0421049000097882 */ /* 0x000fe20000000000 */
[----:B------:R-:W-:Y:S01]  /*46b0*/  UIADD3 UR54, UP2, UPT, UR60, 0x200, URZ ;  /* 0x000002003c367890 */ /* 0x000fe2000ff5e0ff */
[----:B------:R3:W-:Y:S01]  /*46c0*/  UTCHMMA gdesc[UR40], gdesc[UR50], tmem[UR17], tmem[UR8], idesc[UR9], UPT ;  /* 0x00ff0832280075ea */ /* 0x0007e2000b800011 */
[----:B-1----:R-:W-:-:S02]  /*46d0*/  UIADD3 UR56, UP3, UPT, UR60, 0x280, URZ ;  /* 0x000002803c387890 */ /* 0x002fc4000ff7e0ff */
[----:B------:R-:W-:Y:S02]  /*46e0*/  UIADD3.X UR55, UPT, UPT, UR61, URZ, URZ, UP2, !UPT ;  /* 0x000000ff3d377290 */ /* 0x000fe400097fe4ff */
[----:B--2---:R-:W-:Y:S01]  /*46f0*/  UIADD3 UR58, UP2, UPT, UR60, 0x300, URZ ;  /* 0x000003003c3a7890 */ /* 0x004fe2000ff5e0ff */
[----:B------:R-:W-:Y:S01]  /*4700*/  UMOV UR66, 0x0 ;  /* 0x0000000000427882 */ /* 0x000fe20000000000 */
[----:B------:R-:W-:Y:S01]  /*4710*/  UMOV UR67, 0x4210490 ;  /* 0x0421049000437882 */ /* 0x000fe20000000000 */
[----:B------:R-:W-:Y:S01]  /*4720*/  UIADD3.X UR57, UPT, UPT, UR61, URZ, URZ, UP3, !UPT ;  /* 0x000000ff3d397290 */ /* 0x000fe20009ffe4ff */
[----:B------:R1:W-:Y:S01]  /*4730*/  UTCHMMA gdesc[UR38], gdesc[UR52], tmem[UR17], tmem[UR66], idesc[UR67], UPT ;  /* 0x00ff4234260075ea */ /* 0x0003e2000b800011 */
[----:B---3--:R-:W-:Y:S01]  /*4740*/  UIADD3 UR8, UPT, UPT, UR11, 0x38370, URZ ;  /* 0x000383700b087890 */ /* 0x008fe2000fffe0ff */
[----:B------:R-:W-:Y:S01]  /*4750*/  UMOV UR9, URZ ;  /* 0x000000ff00097c82 */ /* 0x000fe20008000000 */
[----:B------:R-:W-:Y:S01]  /*4760*/  UIADD3.X UR59, UPT, UPT, UR61, URZ, URZ, UP2, !UPT ;  /* 0x000000ff3d3b7290 */ /* 0x000fe200097fe4ff */
[----:B------:R-:W-:Y:S01]  /*4770*/  UMOV UR64, 0x0 ;  /* 0x0000000000407882 */ /* 0x000fe20000000000 */
[----:B------:R-:W-:Y:S01]  /*4780*/  UMOV UR65, 0x4210490 ;  /* 0x0421049000417882 */ /* 0x000fe20000000000 */
[----:B------:R-:W-:Y:S01]  /*4790*/  UMOV UR70, 0x0 ;  /* 0x0000000000467882 */ /* 0x000fe20000000000 */
[----:B------:R-:W-:Y:S01]  /*47a0*/  UMOV UR71, 0x4210490 ;  /* 0x0421049000477882 */ /* 0x000fe20000000000 */
[----:B-1----:R-:W-:Y:S01]  /*47b0*/  UMOV UR66, UR8 ;  /* 0x0000000800427c82 */ /* 0x002fe20008000000 */
[----:B------:R-:W-:Y:S01]  /*47c0*/  UIADD3 UR8, UPT, UPT, UR11, 0x38380, URZ ;  /* 0x000383800b087890 */ /* 0x000fe2000fffe0ff */
[----:B------:R1:W-:Y:S01]  /*47d0*/  UTCHMMA gdesc[UR36], gdesc[UR54], tmem[UR17], tmem[UR64], idesc[UR65], UPT ;  /* 0x00ff4036240075ea */ /* 0x0003e2000b800011 */
[----:B------:R1:W-:Y:S01]  /*47e0*/  UTCHMMA gdesc[UR34], gdesc[UR56], tmem[UR17], tmem[UR70], idesc[UR71], UPT ;  /* 0x00ff4638220075ea */ /* 0x0003e2000b800011 */
[----:B------:R1:W-:Y:S01]  /*47f0*/  UTCHMMA gdesc[UR32], gdesc[UR58], tmem[UR17], tmem[UR68], idesc[UR69], UPT ;  /* 0x00ff443a200075ea */ /* 0x0003e2000b800011 */
[----:B------:R1:W-:Y:S03]  /*4800*/  UTCBAR [UR66], URZ ;  /* 0x000000ff420073e9 */ /* 0x0003e600080000ff */
[----:B------:R-:W-:-:S02]  /*4810*/  UMOV UR8, UR8 ;  /* 0x0000000800087c82 */ /* 0x000fc40008000000 */
[----:B------:R1:W-:Y:S01]  /*4820*/  UTCBAR [UR8], URZ ;  /* 0x000000ff080073e9 */ /* 0x0003e200080000ff */
[----:B------:R-:W2:Y:S02]  /*4830*/  SYNCS.PHASECHK.TRANS64.TRYWAIT P0, [UR11+0x38440], R2 ;  /* 0x03844002ff0075a7 */ /* 0x000ea4000800110b */
[----:B-12---:R-:W-:Y:S05]  /*4840*/  @!P0 BRA `(.L_x_52) ;  /* 0x0000008800b48947 */ /* 0x006fea0003800000 */
.L_x_212:
[----:B------:R1:W-:Y:S06]  /*4850*/  MEMBAR.ALL.CTA ;  /* 0x0000000000007992 */ /* 0x0003ec0000008000 */
[----:B-1----:R-:W1:Y:S01]  /*4860*/  FENCE.VIEW.ASYNC.S ;  /* 0x00000000000073c6 */ /* 0x002e620000000000 */
[----:B------:R-:W-:Y:S01]  /*4870*/  UMOV UR64, 0x0 ;  /* 0x0000000000407882 */ /* 0x000fe20000000000 */
[----:B------:R-:W-:Y:S01]  /*4880*/  UMOV UR65, 0x4210490 ;  /* 0x0421049000417882 */ /* 0x000fe20000000000 */
[----:B------:R-:W-:Y:S01]  /*4890*/  UMOV UR66, UR16 ;  /* 0x0000001000427c82 */ /* 0x000fe20008000000 */
[----:B------:R-:W-:Y:S01]  /*48a0*/  UMOV UR67, 0x40000040 ;  /* 0x4000004000437882 */ /* 0x000fe20000000000 */
[----:B------:R-:W-:Y:S01]  /*48b0*/  UMOV UR8, 0x0 ;  /* 0x0000000000087882 */ /* 0x000fe20000000000 */
[----:B------:R-:W-:Y:S01]  /*48c0*/  UMOV UR9, 0x4210490 ;  /* 0x0421049000097882 */ /* 0x000fe20000000000 */
[----:B-1----:R-:W-:Y:S01]  /*48d0*/  UTCHMMA gdesc[UR66], gdesc[UR62], tmem[UR14], tmem[UR64], idesc[UR65], UPT ;  /* 0x00ff403e420075ea */ /* 0x002fe2000b80000e */
[----:B------:R1:W-:Y:S01]  /*48e0*/  UTCHMMA gdesc[UR44], gdesc[UR60], tmem[UR14], tmem[UR8], idesc[UR9], UPT ;  /* 0x00ff083c2c0075ea */ /* 0x0003e2000b80000e */
[----:B------:R-:W-:Y:S01]  /*48f0*/  ELECT P0, URZ, PT ;  /* 0x0000000000ff782f */ /* 0x000fe20003800000 */
[----:B------:R-:W-:Y:S01]  /*4900*/  UMOV UR70, 0x0 ;  /* 0x0000000000467882 */ /* 0x000fe20000000000 */
[----:B------:R-:W-:Y:S01]  /*4910*/  UMOV UR71, 0x4210490 ;  /* 0x0421049000477882 */ /* 0x000fe20000000000 */
[----:B------:R-:W-:Y:S01]  /*4920*/  UMOV UR68, 0x0 ;  /* 0x0000000000447882 */ /* 0x000fe20000000000 */
[----:B------:R-:W-:Y:S01]  /*4930*/  UMOV UR69, 0x4210490 ;  /* 0x0421049000457882 */ /* 0x000fe20000000000 */
[----:B------:R2:W-:Y:S01]  /*4940*/  UTCHMMA gdesc[UR30], gdesc[UR48], tmem[UR14], tmem[UR70], idesc[UR71], UPT ;  /* 0x00ff46301e0075ea */ /* 0x0005e2000b80000e */
[----:B------:R-:W-:Y:S01]  /*4950*/  UMOV UR72, 0x0 ;  /* 0x0000000000487882 */ /* 0x000fe20000000000 */
[----:B------:R-:W-:Y:S01]  /*4960*/  UMOV UR73, 0x4210490 ;  /* 0x0421049000497882 */ /* 0x000fe20000000000 */
[----:B-1----:R-:W-:Y:S01]  /*4970*/  UIADD3 UR8, UPT, UPT, UR11, 0x38350, URZ ;  /* 0x000383500b087890 */ /* 0x002fe2000fffe0ff */
[----:B------:R1:W-:Y:S01]  /*4980*/  UTCHMMA gdesc[UR28], gdesc[UR50], tmem[UR14], tmem[UR68], idesc[UR69], UPT ;  /* 0x00ff44321c0075ea */ /* 0x0003e2000b80000e */
[----:B------:R-:W-:Y:S01]  /*4990*/  UMOV UR9, URZ ;  /* 0x000000ff00097c82 */ /* 0x000fe20008000000 */
[----:B------:R-:W-:Y:S01]  /*49a0*/  UMOV UR74, 0x0 ;  /* 0x00000000004a7882 */ /* 0x000fe20000000000 */
[----:B------:R-:W-:Y:S01]  /*49b0*/  UMOV UR75, 0x4210490 ;  /* 0x04210490004b7882 */ /* 0x000fe20000000000 */
[----:B------:R3:W-:Y:S01]  /*49c0*/  UTCHMMA gdesc[UR26], gdesc[UR52], tmem[UR14], tmem[UR72], idesc[UR73], UPT ;  /* 0x00ff48341a0075ea */ /* 0x0007e2000b80000e */
[----:B------:R3:W-:Y:S01]  /*49d0*/  UTCHMMA gdesc[UR24], gdesc[UR54], tmem[UR14], tmem[UR74], idesc[UR75], UPT ;  /* 0x00ff4a36180075ea */ /* 0x0007e2000b80000e */
[----:B--2---:R-:W-:Y:S01]  /*49e0*/  UMOV UR48, 0x0 ;  /* 0x0000000000307882 */ /* 0x004fe20000000000 */
[----:B------:R-:W-:Y:S01]  /*49f0*/  UMOV UR49, 0x4210490 ;  /* 0x0421049000317882 */ /* 0x000fe20000000000 */
[----:B------:R-:W-:Y:S01]  /*4a00*/  UMOV UR62, UR8 ;  /* 0x00000008003e7c82 */ /* 0x000fe20008000000 */
[----:B------:R-:W-:Y:S01]  /*4a10*/  UMOV UR8, 0x0 ;  /* 0x0000000000087882 */ /* 0x000fe20000000000 */
[----:B------:R-:W-:Y:S01]  /*4a20*/  UMOV UR9, 0x4210490 ;  /* 0x0421049000097882 */ /* 0x000fe20000000000 */
[----:B------:R3:W-:Y:S01]  /*4a30*/  UTCHMMA gdesc[UR22], gdesc[UR56], tmem[UR14], tmem[UR48], idesc[UR49], UPT ;  /* 0x00ff3038160075ea */ /* 0x0007e2000b80000e */
[----:B------:R3:W-:Y:S01]  /*4a40*/  UTCHMMA gdesc[UR20], gdesc[UR58], tmem[UR14], tmem[UR8], idesc[UR9], UPT ;  /* 0x00ff083a140075ea */ /* 0x0007e2000b80000e */
[----:B------:R3:W-:Y:S01]  /*4a50*/  UTCBAR [UR62], URZ ;  /* 0x000000ff3e0073e9 */ /* 0x0007e200080000ff */
[----:B-1----:R-:W-:Y:S01]  /*4a60*/  UIADD3 UR50, UPT, UPT, UR11, 0x38360, URZ ;  /* 0x000383600b327890 */ /* 0x002fe2000fffe0ff */
[----:B------:R-:W-:Y:S01]  /*4a70*/  UMOV UR51, URZ ;  /* 0x000000ff00337c82 */ /* 0x000fe20008000000 */
[----:B------:R-:W-:Y:S10]  /*4a80*/  @!P0 BRA `(.L_x_53) ;  /* 0x00000000001c8947 */ /* 0x000ff40003800000 */
[----:B---3--:R-:W-:Y:S02]  /*4a90*/  UMOV UR8, UR50 ;  /* 0x0000003200087c82 */ /* 0x008fe40008000000 */
[----:B------:R2:W-:Y:S01]  /*4aa0*/  UTCBAR [UR8], URZ ;  /* 0x000000ff080073e9 */ /* 0x0005e200080000ff */
[----:B------:R-:W-:Y:S05]  /*4ab0*/  BRA `(.L_x_53) ;  /* 0x0000000000107947 */ /* 0x000fea0003800000 */
.L_x_51:
[----:B------:R-:W1:Y:S02]  /*4ac0*/  SYNCS.PHASECHK.TRANS64.TRYWAIT P0, [UR11+0x38440], R2 ;  /* 0x03844002ff0075a7 */ /* 0x000e64000800110b */
[----:B-1----:R-:W-:Y:S05]  /*4ad0*/  @!P0 BRA `(.L_x_54) ;  /* 0x00000088001c8947 */ /* 0x002fea0003800000 */
.L_x_213:
[----:B------:R1:W-:Y:S06]  /*4ae0*/  MEMBAR.ALL.CTA ;  /* 0x0000000000007992 */ /* 0x0003ec0000008000 */
[----:B-1----:R-:W1:Y:S02]  /*4af0*/  FENCE.VIEW.ASYNC.S ;  /* 0x00000000000073c6 */ /* 0x002e640000000000 */
.L_x_53:
[----:B--23--:R-:W-:Y:S05]  /*4b00*/  BSYNC.RECONVERGENT B0 ;  /* 0x0000000000007941 */ /* 0x00cfea0003800200 */
.L_x_50:
[----:B------:R-:W-:Y:S01]  /*4b10*/  UIADD3 UR6, UP2, UPT, URZ, UR6, URZ ;  /* 0x00000006ff067290 */ /* 0x000fe2000ff5e0ff */
[----:B-1----:R-:W-:Y:S01]  /*4b20*/  SYNCS.ARRIVE.TRANS64.A1T0 RZ, [UR19+0x38330], RZ ;  /* 0x038330ffffff79a7 */ /* 0x002fe20008100013 */
[----:B------:R-:W-:Y:S02]  /*4b30*/  UIADD3 UR5, UPT, UPT, UR5, 0x1, URZ ;  /* 0x0000000105057890 */ /* 0x000fe4000fffe0ff */
[----:B------:R-:W-:Y:S01]  /*4b40*/  UIADD3.X UR18, UPT, UPT, UR18, 0x40000000, URZ, UP2, !UPT ;  /* 0x4000000012127890 */ /* 0x000fe200097fe4ff */
[----:B------:R-:W-:Y:S11]  /*4b50*/  @!P1 BRA `(.L_x_55) ;  /* 0xfffffff800109947 */ /* 0x000ff6000383ffff */
.L_x_47:
[----:B------:R-:W-:-:S13]  /*4b60*/  PLOP3.LUT P0, PT, PT, PT, UP0, 0x80, 0x8 ;  /* 0x000000000008781c */ /* 0x000fda0003f0f008 */
[----:B------:R-:W-:Y:S05]  /*4b70*/  @P0 BRA `(.L_x_56) ;  /* 0xfffffff400ec0947 */ /* 0x000fea000383ffff */
.L_x_46:
[----:B------:R-:W-:Y:S08]  /*4b80*/  BAR.SYNC.DEFER_BLOCKING 0x1 ;  /* 0x0040000000007b1d */ /* 0x000ff00000010000 */
[----:B------:R-:W1:-:S00]  /*4b90*/  USETMAXREG.DEALLOC.CTAPOOL 0x18 ;  /* 0x00000018000079c8 */ /* 0x000e4000080e0500 */
[----:B-1----:R-:W-:Y:S05]  /*4ba0*/  BRA `(.L_x_1) ;  /* 0xffffffb400c87947 */ /* 0x002fea000383ffff */
.L_x_57:
[----:B------:R-:W-:-:S08]  /*4bb0*/  NOP ;  /* 0x0000000000007918 */ /* 0x000fd00000000000 */
[----:B------:R-:W1:Y:S02]  /*4bc0*/  USETMAXREG.TRY_ALLOC.CTAPOOL UP0, 0x20 ;  /* 0x00000020000079c8 */ /* 0x000e640008000600 */
[----:B-1----:R-:W-:-:S13]  /*4bd0*/  PLOP3.LUT P0, PT, PT, PT, UP0, 0x80, 0x8 ;  /* 0x000000000008781c */ /* 0x002fda0003f0f008 */
[----:B------:R-:W-:Y:S05]  /*4be0*/  @!P0 BRA `(.L_x_57) ;  /* 0xfffffffc00f08947 */ /* 0x000fea000383ffff */
[----:B------:R-:W2:Y:S04]  /*4bf0*/  LDL R0, [R1+0x18] ;  /* 0x0000180001007983 */ /* 0x000ea80000100800 */
[----:B------:R-:W3:Y:S04]  /*4c00*/  LDL R7, [R1+0x10] ;  /* 0x0000100001077983 */ /* 0x000ee80000100800 */
[----:B------:R-:W4:Y:S04]  /*4c10*/  LDL R3, [R1+0x1c] ;  /* 0x00001c0001037983 */ /* 0x000f280000100800 */
[----:B------:R-:W5:Y:S01]  /*4c20*/  LDL R6, [R1+0x14] ;  /* 0x0000140001067983 */ /* 0x000f620000100800 */
[----:B------:R-:W-:Y:S01]  /*4c30*/  S2UR UR17, SR_CTAID.Z ;  /* 0x00000000001179c3 */ /* 0x000fe20000002700 */
[----:B------:R-:W-:Y:S01]  /*4c40*/  UISETP.NE.AND UP3, UPT, UR12, URZ, UPT ;  /* 0x000000ff0c00728c */ /* 0x000fe2000bf65270 */
[----:B------:R-:W1:Y:S01]  /*4c50*/  S2R R4, SR_TID.X ;  /* 0x0000000000047919 */ /* 0x000e620000002100 */
[----:B------:R-:W1:Y:S05]  /*4c60*/  LDCU.64 UR20, c[0x0][0x3f0] ;  /* 0x00007e00ff1477ac */ /* 0x000e6a0008000a00 */
[----:B------:R-:W1:Y:S01]  /*4c70*/  S2UR UR19, SR_CTAID.Y ;  /* 0x00000000001379c3 */ /* 0x000e620000002600 */
[----:B------:R-:W-:Y:S07]  /*4c80*/  BSSY.RECONVERGENT B0, `(.L_x_58) ;  /* 0x0000041000007945 */ /* 0x000fee0003800200 */
[----:B------:R-:W-:Y:S01]  /*4c90*/  BAR.SYNC.DEFER_BLOCKING 0x1 ;  /* 0x0040000000007b1d */ /* 0x000fe20000010000 */
[----:B--2---:R-:W-:-:S02]  /*4ca0*/  R2UR UR5, R0 ;  /* 0x00000000000572ca */ /* 0x004fc400000e0000 */
[----:B------:R-:W-:-:S04]  /*4cb0*/  IABS R0, UR12 ;  /* 0x0000000c00007c13 */ /* 0x000fc80008000000 */
[----:B------:R-:W-:-:S13]  /*4cc0*/  R2UR UR14, R0 ;  /* 0x00000000000e72ca */ /* 0x000fda00000e0000 */
[----:B------:R-:W2:Y:S08]  /*4cd0*/  I2F.RP R0, UR14 ;  /* 0x0000000e00007d06 */ /* 0x000eb00008209400 */
[----:B--2---:R-:W2:Y:S01]  /*4ce0*/  MUFU.RCP R0, R0 ;  /* 0x0000000000007308 */ /* 0x004ea20000001000 */
[----:B---3--:R-:W-:Y:S01]  /*4cf0*/  R2UR UR6, R7 ;  /* 0x00000000070672ca */ /* 0x008fe200000e0000 */
[----:B------:R-:W-:Y:S01]  /*4d00*/  USHF.R.S32.HI UR4, URZ, 0x1f, UR5 ;  /* 0x0000001fff047899 */ /* 0x000fe20008011405 */
[----:B--2---:R-:W-:-:S06]  /*4d10*/  IADD3 R2, PT, PT, R0, 0xffffffe, RZ ;  /* 0x0ffffffe00027810 */ /* 0x004fcc0007ffe0ff */
[----:B------:R-:W2:Y:S01]  /*4d20*/  F2I.FTZ.U32.TRUNC.NTZ R2, R2 ;  /* 0x0000000200027305 */ /* 0x000ea2000021f000 */
[----:B------:R-:W-:-:S04]  /*4d30*/  ULEA.HI UR4, UR4, UR5, URZ, 0x7 ;  /* 0x0000000504047291 */ /* 0x000fc8000f8f38ff */
[----:B------:R-:W-:Y:S01]  /*4d40*/  USHF.R.S32.HI UR15, URZ, 0x7, UR4 ;  /* 0x00000007ff0f7899 */ /* 0x000fe20008011404 */
[----:B----4-:R-:W-:-:S03]  /*4d50*/  R2UR UR18, R3 ;  /* 0x00000000031272ca */ /* 0x010fc600000e0000 */
[----:B------:R-:W-:Y:S01]  /*4d60*/  UIMAD UR7, UR6, UR15, URZ ;  /* 0x0000000f060772a4 */ /* 0x000fe2000f8e02ff */
[----:B------:R-:W-:Y:S02]  /*4d70*/  IABS R3, UR12 ;  /* 0x0000000c00037c13 */ /* 0x000fe40008000000 */
[----:B--2---:R-:W-:-:S03]  /*4d80*/  R2UR UR5, R2 ;  /* 0x00000000020572ca */ /* 0x004fc600000e0000 */
[----:B------:R-:W-:Y:S01]  /*4d90*/  IMAD.MOV R3, RZ, RZ, -R3 ;  /* 0x000000ffff037224 */ /* 0x000fe200078e0a03 */
[----:B------:R-:W-:-:S04]  /*4da0*/  IABS R0, UR7 ;  /* 0x0000000700007c13 */ /* 0x000fc80008000000 */
[----:B------:R-:W-:Y:S01]  /*4db0*/  R2UR UR8, R0 ;  /* 0x00000000000872ca */ /* 0x000fe200000e0000 */
[----:B------:R-:W-:-:S04]  /*4dc0*/  IMAD.MOV.U32 R0, RZ, RZ, R3 ;  /* 0x000000ffff007224 */ /* 0x000fc800078e0003 */
[----:B------:R-:W-:Y:S01]  /*4dd0*/  UIADD3 UR6, UPT, UPT, URZ, -UR5, URZ ;  /* 0x80000005ff067290 */ /* 0x000fe2000fffe0ff */
[----:B------:R-:W-:Y:S01]  /*4de0*/  R2UR UR9, R0 ;  /* 0x00000000000972ca */ /* 0x000fe200000e0000 */
[----:B------:R-:W-:Y:S02]  /*4df0*/  UMOV UR4, URZ ;  /* 0x000000ff00047c82 */ /* 0x000fe40008000000 */
[----:B------:R-:W-:-:S04]  /*4e00*/  UIMAD UR6, UR6, UR14, URZ ;  /* 0x0000000e060672a4 */ /* 0x000fc8000f8e02ff */
[----:B------:R-:W-:-:S04]  /*4e10*/  UIMAD.WIDE.U32 UR4, UR5, UR6, UR4 ;  /* 0x00000006050472a5 */ /* 0x000fc8000f8e0004 */
[----:B------:R-:W-:-:S04]  /*4e20*/  UIMAD.WIDE.U32 UR4, UR5, UR8, URZ ;  /* 0x00000008050472a5 */ /* 0x000fc8000f8e00ff */
[----:B------:R-:W-:-:S04]  /*4e30*/  UIMAD UR8, UR5, UR9, UR8 ;  /* 0x00000009050872a4 */ /* 0x000fc8000f8e0208 */
[----:B------:R-:W-:Y:S02]  /*4e40*/  UISETP.GT.U32.AND UP0, UPT, UR14, UR8, UPT ;  /* 0x000000080e00728c */ /* 0x000fe4000bf04070 */
[----:B------:R-:W-:-:S09]  /*4e50*/  ULOP3.LUT UR4, UR7, UR12, URZ, 0x3c, !UPT ;  /* 0x0000000c07047292 */ /* 0x000fd2000f8e3cff */
[----:B------:R-:W-:-:S04]  /*4e60*/  @!UP0 UIADD3 UR8, UPT, UPT, UR8, -UR14, URZ ;  /* 0x8000000e08088290 */ /* 0x000fc8000fffe0ff */
[----:B------:R-:W-:Y:S01]  /*4e70*/  UISETP.GE.U32.AND UP2, UPT, UR8, UR14, UPT ;  /* 0x0000000e0800728c */ /* 0x000fe2000bf46070 */
[----:B-----5:R-:W-:Y:S01]  /*4e80*/  R2UR UR16, R6 ;  /* 0x00000000061072ca */ /* 0x020fe200000e0000 */
[----:B------:R-:W-:Y:S02]  /*4e90*/  @!UP0 UIADD3 UR5, UPT, UPT, UR5, 0x1, URZ ;  /* 0x0000000105058890 */ /* 0x000fe4000fffe0ff */
[----:B------:R-:W-:Y:S02]  /*4ea0*/  UISETP.GE.AND UP0, UPT, UR4, URZ, UPT ;  /* 0x000000ff0400728c */ /* 0x000fe4000bf06270 */
[----:B-1----:R-:W-:-:S05]  /*4eb0*/  UIMAD UR6, UR17, UR18, UR19 ;  /* 0x00000012110672a4 */ /* 0x002fca000f8e0213 */
[----:B------:R-:W-:Y:S01]  /*4ec0*/  @UP2 UIADD3 UR5, UPT, UPT, UR5, 0x1, URZ ;  /* 0x0000000105052890 */ /* 0x000fe2000fffe0ff */
[----:B------:R-:W-:-:S06]  /*4ed0*/  UMOV UR8, 0x300 ;  /* 0x0000030000087882 */ /* 0x000fcc0000000000 */
[----:B------:R-:W-:Y:S01]  /*4ee0*/  UMOV UR4, UR5 ;  /* 0x0000000500047c82 */ /* 0x000fe20008000000 */
[----:B------:R-:W-:Y:S02]  /*4ef0*/  UIMAD UR5, UR6, UR12, UR16 ;  /* 0x0000000c060572a4 */ /* 0x000fe4000f8e0210 */
[----:B------:R-:W-:Y:S02]  /*4f00*/  @!UP0 UIADD3 UR4, UPT, UPT, -UR4, URZ, URZ ;  /* 0x000000ff04048290 */ /* 0x000fe4000fffe1ff */
[----:B------:R-:W-:Y:S01]  /*4f10*/  @!UP3 ULOP3.LUT UR4, URZ, UR12, URZ, 0x33, !UPT ;  /* 0x0000000cff04b292 */ /* 0x000fe2000f8e33ff */
[----:B------:R-:W-:Y:S01]  /*4f20*/  VIADD R0, R4, 0xfffffda0 ;  /* 0xfffffda004007836 */ /* 0x000fe20000000000 */
[----:B------:R-:W-:Y:S02]  /*4f30*/  UIMAD UR6, UR5, UR8, 0x280 ;  /* 0x00000280050674a4 */ /* 0x000fe4000f8e0208 */
[----:B------:R-:W-:Y:S02]  /*4f40*/  UIADD3 UR5, UPT, UPT, -UR4, URZ, URZ ;  /* 0x000000ff04057290 */ /* 0x000fe4000fffe1ff */
[----:B------:R-:W-:Y:S01]  /*4f50*/  UIADD3 UR20, UP0, UPT, UR6, UR20, URZ ;  /* 0x0000001406147290 */ /* 0x000fe2000ff1e0ff */
[C---:B------:R-:W-:Y:S01]  /*4f60*/  ISETP.GE.AND P0, PT, R0.reuse, 0x20, PT ;  /* 0x000000200000780c */ /* 0x040fe20003f06270 */
[----:B------:R-:W-:Y:S01]  /*4f70*/  UIMAD UR5, UR12, UR5, UR7 ;  /* 0x000000050c0572a4 */ /* 0x000fe2000f8e0207 */
[----:B------:R-:W-:Y:S01]  /*4f80*/  ISETP.NE.AND P1, PT, R0, RZ, PT ;  /* 0x000000ff0000720c */ /* 0x000fe20003f25270 */
[----:B------:R-:W-:-:S02]  /*4f90*/  ULEA.HI.X.SX32 UR21, UR6, UR21, 0x1, UP0 ;  /* 0x0000001506157291 */ /* 0x000fc400080f0eff */
[----:B------:R-:W-:Y:S01]  /*4fa0*/  UISETP.GE.AND UP0, UPT, UR16, UR5, UPT ;  /* 0x000000051000728c */ /* 0x000fe2000bf06270 */
[----:B------:R-:W-:Y:S01]  /*4fb0*/  LEA R2, R4, UR11, 0x2 ;  /* 0x0000000b04027c11 */ /* 0x000fe2000f8e10ff */
[----:B------:R-:W-:Y:S02]  /*4fc0*/  UIADD3 UR24, UPT, UPT, UR4, 0x1, URZ ;  /* 0x0000000104187890 */ /* 0x000fe4000fffe0ff */
[----:B------:R-:W-:Y:S01]  /*4fd0*/  UIADD3 UR5, UPT, UPT, UR11, 0x38280, URZ ;  /* 0x000382800b057890 */ /* 0x000fe2000fffe0ff */
[----:B------:R-:W-:-:S03]  /*4fe0*/  UMOV UR8, URZ ;  /* 0x000000ff00087c82 */ /* 0x000fc60008000000 */
[----:B------:R1:W-:Y:S03]  /*4ff0*/  @!P0 STS [R2+0x37900], RZ ;  /* 0x037900ff02008388 */ /* 0x0003e60000000800 */
[----:B------:R-:W-:Y:S01]  /*5000*/  @UP0 UIADD3 UR24, UPT, UPT, UR4, URZ, URZ ;  /* 0x000000ff04180290 */ /* 0x000fe2000fffe0ff */
[----:B------:R-:W-:Y:S01]  /*5010*/  NOP ;  /* 0x0000000000007918 */ /* 0x000fe20000000000 */
[----:B------:R-:W-:Y:S10]  /*5020*/  @P1 BRA `(.L_x_59) ;  /* 0x0000000000181947 */ /* 0x000ff40003800000 */
[----:B------:R-:W2:Y:S01]  /*5030*/  LDS R4, [UR5+0x8] ;  /* 0x00000805ff047984 */ /* 0x000ea20008000800 */
[----:B-1----:R-:W1:Y:S01]  /*5040*/  LDC.64 R2, c[0x0][0x390] ;  /* 0x0000e400ff027b82 */ /* 0x002e620000000a00 */
[----:B------:R-:W-:Y:S02]  /*5050*/  IMAD.MOV.U32 R5, RZ, RZ, 0x70 ;  /* 0x00000070ff057424 */ /* 0x000fe400078e00ff */
[----:B-1----:R3:W-:Y:S03]  /*5060*/  STS.64 [UR5], R2 ;  /* 0x00000002ff007988 */ /* 0x0027e60008000a05 */
[----:B--2---:R-:W-:-:S05]  /*5070*/  LOP3.LUT R4, R4, 0x10, R5, 0xd8, !PT ;  /* 0x0000001004047812 */ /* 0x004fca00078ed805 */
[----:B------:R3:W-:Y:S02]  /*5080*/  STS [UR5+0x8], R4 ;  /* 0x00000804ff007988 */ /* 0x0007e40008000805 */
.L_x_59:
[----:B------:R-:W-:Y:S05]  /*5090*/  BSYNC.RECONVERGENT B0 ;  /* 0x0000000000007941 */ /* 0x000fea0003800200 */
.L_x_58:
[----:B------:R-:W-:Y:S04]  /*50a0*/  BSSY.RECONVERGENT B0, `(.L_x_60) ;  /* 0x0000037000007945 */ /* 0x000fe80003800200 */
[----:B------:R-:W-:Y:S04]  /*50b0*/  BSSY.RELIABLE B1, `(.L_x_61) ;  /* 0x0000032000017945 */ /* 0x000fe80003800100 */
[----:B------:R-:W-:Y:S05]  /*50c0*/  @P1 BRA `(.L_x_62) ;  /* 0x0000000000241947 */ /* 0x000fea0003800000 */
[----:B-1-3--:R-:W1:Y:S01]  /*50d0*/  LDS R2, [UR5+0x34] ;  /* 0x00003405ff027984 */ /* 0x00ae620008000800 */
[----:B------:R-:W-:-:S05]  /*50e0*/  IMAD.MOV.U32 R3, RZ, RZ, 0x3f000000 ;  /* 0x3f000000ff037424 */ /* 0x000fca00078e00ff */
[----:B-1----:R-:W-:-:S05]  /*50f0*/  LOP3.LUT R2, R2, 0xff000000, R3, 0xb8, !PT ;  /* 0xff00000002027812 */ /* 0x002fca00078eb803 */
[----:B------:R1:W-:Y:S01]  /*5100*/  STS [UR5+0x34], R2 ;  /* 0x00003402ff007988 */ /* 0x0003e20008000805 */
[----:B------:R-:W-:Y:S05]  /*5110*/  @P1 BRA `(.L_x_63) ;  /* 0x00000000001c1947 */ /* 0x000fea0003800000 */
[----:B-1----:R-:W1:Y:S01]  /*5120*/  LDS R2, [UR5+0x38] ;  /* 0x00003805ff027984 */ /* 0x002e620008000800 */
[----:B------:R-:W-:-:S05]  /*5130*/  IMAD.MOV.U32 R3, RZ, RZ, 0x7f ;  /* 0x0000007fff037424 */ /* 0x000fca00078e00ff */
[----:B-1----:R-:W-:-:S05]  /*5140*/  LOP3.LUT R2, R2, 0xff, R3, 0xb8, !PT ;  /* 0x000000ff02027812 */ /* 0x002fca00078eb803 */
[----:B------:R2:W-:Y:S02]  /*5150*/  STS [UR5+0x38], R2 ;  /* 0x00003802ff007988 */ /* 0x0005e40008000805 */
.L_x_62:
[----:B------:R-:W-:Y:S05]  /*5160*/  @P1 BRA `(.L_x_64) ;  /* 0x0000000000201947 */ /* 0x000fea0003800000 */
[----:B-123--:R-:W-:-:S05]  /*5170*/  IMAD.MOV.U32 R2, RZ, RZ, 0x7f ;  /* 0x0000007fff027424 */ /* 0x00efca00078e00ff */
[----:B------:R2:W-:Y:S02]  /*5180*/  STS [UR5+0x20], R2 ;  /* 0x00002002ff007988 */ /* 0x0005e40008000805 */
.L_x_63:
[----:B------:R-:W-:Y:S05]  /*5190*/  @P1 BRA `(.L_x_65) ;  /* 0x00000000002c1947 */ /* 0x000fea0003800000 */
[----:B------:R-:W3:Y:S01]  /*51a0*/  LDCU UR4, c[0x0][0x3e8] ;  /* 0x00007d00ff0477ac */ /* 0x000ee20008000800 */
[----:B------:R-:W-:-:S13]  /*51b0*/  R2UR UR6, R7 ;  /* 0x00000000070672ca */ /* 0x000fda00000e0000 */
[----:B---3--:R-:W-:-:S06]  /*51c0*/  UIMAD UR4, UR6, UR4, -0x1 ;  /* 0xffffffff060474a4 */ /* 0x008fcc000f8e0204 */
[----:B-12---:R-:W-:-:S05]  /*51d0*/  MOV R2, UR4 ;  /* 0x0000000400027c02 */ /* 0x006fca0008000f00 */
[----:B------:R4:W-:Y:S02]  /*51e0*/  STS [UR5+0x24], R2 ;  /* 0x00002402ff007988 */ /* 0x0009e40008000805 */
.L_x_64:
[----:B------:R-:W-:Y:S05]  /*51f0*/  @P1 BRA `(.L_x_66) ;  /* 0x0000000000241947 */ /* 0x000fea0003800000 */
[----:B-1234-:R-:W1:Y:S01]  /*5200*/  LDS R2, [UR5+0x1c] ;  /* 0x00001c05ff027984 */ /* 0x01ee620008000800 */
[----:B------:R-:W-:-:S05]  /*5210*/  IMAD.MOV.U32 R3, RZ, RZ, 0x10 ;  /* 0x00000010ff037424 */ /* 0x000fca00078e00ff */
[----:B------:R3:W-:Y:S01]  /*5220*/  STS [UR5+0xc], R3 ;  /* 0x00000c03ff007988 */ /* 0x0007e20008000805 */
[----:B-1----:R-:W-:-:S05]  /*5230*/  LOP3.LUT R2, R2, 0xf, RZ, 0xb8, !PT ;  /* 0x0000000f02027812 */ /* 0x002fca00078eb8ff */
[----:B------:R3:W-:Y:S02]  /*5240*/  STS [UR5+0x1c], R2 ;  /* 0x00001c02ff007988 */ /* 0x0007e40008000805 */
.L_x_65:
[----:B------:R-:W-:Y:S05]  /*5250*/  @P1 BRA `(.L_x_67) ;  /* 0x00000000001c1947 */ /* 0x000fea0003800000 */
[----:B-123--:R-:W1:Y:S02]  /*5260*/  LDS R2, [UR5+0x34] ;  /* 0x00003405ff027984 */ /* 0x00ee640008000800 */
[----:B-1----:R-:W-:-:S05]  /*5270*/  LOP3.LUT R2, R2, 0x7, RZ, 0xb8, !PT ;  /* 0x0000000702027812 */ /* 0x002fca00078eb8ff */
[----:B------:R1:W-:Y:S02]  /*5280*/  STS [UR5+0x34], R2 ;  /* 0x00003402ff007988 */ /* 0x0003e40008000805 */
.L_x_66:
[----:B------:R-:W-:Y:S05]  /*5290*/  @P1 BRA `(.L_x_68) ;  /* 0x0000000000201947 */ /* 0x000fea0003800000 */
[----:B-1234-:R-:W1:Y:S02]  /*52a0*/  LDS R2, [UR5+0x34] ;  /* 0x00003405ff027984 */ /* 0x01ee640008000800 */
[----:B-1----:R-:W-:-:S05]  /*52b0*/  LOP3.LUT R2, R2, 0x38, RZ, 0xb8, !PT ;  /* 0x0000003802027812 */ /* 0x002fca00078eb8ff */
[----:B------:R4:W-:Y:S02]  /*52c0*/  STS [UR5+0x34], R2 ;  /* 0x00003402ff007988 */ /* 0x0009e40008000805 */
.L_x_67:
[----:B------:R-:W-:Y:S05]  /*52d0*/  @P1 BRA `(.L_x_69) ;  /* 0x0000000000201947 */ /* 0x000fea0003800000 */
[----:B-1234-:R-:W1:Y:S01]  /*52e0*/  LDS R2, [UR5+0x8] ;  /* 0x00000805ff027984 */ /* 0x01ee620008000800 */
[----:B------:R-:W-:-:S05]  /*52f0*/  IMAD.MOV.U32 R3, RZ, RZ, 0x780 ;  /* 0x00000780ff037424 */ /* 0x000fca00078e00ff */
[----:B-1----:R-:W-:-:S05]  /*5300*/  LOP3.LUT R2, R2, 0x500, R3, 0xd8, !PT ;  /* 0x0000050002027812 */ /* 0x002fca00078ed803 */
[----:B------:R1:W-:Y:S02]  /*5310*/  STS [UR5+0x8], R2 ;  /* 0x00000802ff007988 */ /* 0x0003e40008000805 */
.L_x_68:
[----:B------:R-:W-:Y:S05]  /*5320*/  @P1 BRA `(.L_x_70) ;  /* 0x0000000000281947 */ /* 0x000fea0003800000 */
[----:B-1234-:R-:W1:Y:S02]  /*5330*/  LDS R2, [UR5+0x8] ;  /* 0x00000805ff027984 */ /* 0x01ee640008000800 */
[----:B-1----:R-:W-:-:S05]  /*5340*/  LOP3.LUT R2, R2, 0x1800, RZ, 0xb8, !PT ;  /* 0x0000180002027812 */ /* 0x002fca00078eb8ff */
[----:B------:R1:W-:Y:S02]  /*5350*/  STS [UR5+0x8], R2 ;  /* 0x00000802ff007988 */ /* 0x0003e40008000805 */
.L_x_69:
[----:B------:R-:W-:Y:S05]  /*5360*/  @P1 BREAK.RELIABLE B1 ;  /* 0x0000000000011942 */ /* 0x000fea0003800100 */
[----:B------:R-:W-:Y:S05]  /*5370*/  @P1 BRA `(.L_x_71) ;  /* 0x0000000000241947 */ /* 0x000fea0003800000 */
[----:B-1234-:R-:W1:Y:S01]  /*5380*/  LDS R2, [UR5+0x8] ;  /* 0x00000805ff027984 */ /* 0x01ee620008000800 */
[----:B------:R-:W-:-:S05]  /*5390*/  IMAD.MOV.U32 R3, RZ, RZ, 0x6000 ;  /* 0x00006000ff037424 */ /* 0x000fca00078e00ff */
[----:B-1----:R-:W-:-:S04]  /*53a0*/  LOP3.LUT R2, R2, 0x6000, R3, 0xd8, !PT ;  /* 0x0000600002027812 */ /* 0x002fc800078ed803 */
[----:B------:R-:W-:-:S05]  /*53b0*/  LOP3.LUT R2, R2, 0x400000, RZ, 0xb8, !PT ;  /* 0x0040000002027812 */ /* 0x000fca00078eb8ff */
[----:B------:R1:W-:Y:S02]  /*53c0*/  STS [UR5+0x8], R2 ;  /* 0x00000802ff007988 */ /* 0x0003e40008000805 */
.L_x_70:
[----:B------:R-:W-:Y:S05]  /*53d0*/  BSYNC.RELIABLE B1 ;  /* 0x0000000000017941 */ /* 0x000fea0003800100 */
.L_x_61:
[----:B-1234-:R-:W1:Y:S02]  /*53e0*/  @!P1 LDS R2, [UR5+0x8] ;  /* 0x00000805ff029984 */ /* 0x01ee640008000800 */
[----:B-1----:R-:W-:-:S05]  /*53f0*/  @!P1 LOP3.LUT R2, R2, 0x8000, RZ, 0xb8, !PT ;  /* 0x0000800002029812 */ /* 0x002fca00078eb8ff */
[----:B------:R1:W-:Y:S02]  /*5400*/  @!P1 STS [UR5+0x8], R2 ;  /* 0x00000802ff009988 */ /* 0x0003e40008000805 */
.L_x_71:
[----:B------:R-:W-:Y:S05]  /*5410*/  BSYNC.RECONVERGENT B0 ;  /* 0x0000000000007941 */ /* 0x000fea0003800200 */
.L_x_60:
[----:B------:R-:W-:Y:S05]  /*5420*/  WARPSYNC.ALL ;  /* 0x0000000000007948 */ /* 0x000fea0003800000 */
[----:B------:R-:W-:Y:S01]  /*5430*/  NOP ;  /* 0x0000000000007918 */ /* 0x000fe20000000000 */
[----:B------:R-:W-:Y:S05]  /*5440*/  @P0 BRA `(.L_x_72) ;  /* 0x0000000000300947 */ /* 0x000fea0003800000 */
[----:B-1234-:R-:W1:Y:S01]  /*5450*/  S2R R2, SR_LANEID ;  /* 0x0000000000027919 */ /* 0x01ee620000000000 */
[----:B------:R-:W-:Y:S05]  /*5460*/  WARPSYNC.ALL ;  /* 0x0000000000007948 */ /* 0x000fea0003800000 */
[----:B------:R-:W-:Y:S01]  /*5470*/  NOP ;  /* 0x0000000000007918 */ /* 0x000fe20000000000 */
[----:B-1----:R-:W-:-:S05]  /*5480*/  IMAD.SHL.U32 R4, R2, 0x4, RZ ;  /* 0x0000000402047824 */ /* 0x002fca00078e00ff */
[----:B------:R-:W1:Y:S01]  /*5490*/  LDS R5, [R4+UR5] ;  /* 0x0000000504057984 */ /* 0x000e620008000800 */
[----:B------:R-:W-:-:S05]  /*54a0*/  IADD3 R2, P0, PT, R4, UR20, RZ ;  /* 0x0000001404027c10 */ /* 0x000fca000ff1e0ff */
[----:B------:R-:W-:-:S05]  /*54b0*/  IMAD.X R3, RZ, RZ, UR21, P0 ;  /* 0x00000015ff037e24 */ /* 0x000fca00080e06ff */
[----:B-1----:R1:W5:Y:S01]  /*54c0*/  ATOMG.E.EXCH.STRONG.GPU PT, RZ, [R2], R5 ;  /* 0x0000000502ff73a8 */ /* 0x00236200041ee100 */
[----:B------:R-:W-:-:S04]  /*54d0*/  DEPBAR {5,4,3,2,1,0} ;  /* 0x0000003f0000791a */ /* 0x000fc80000000000 */
[----:B------:R-:W2:Y:S02]  /*54e0*/  CCTL.E.C.LDCU.IV.DEEP [UR20] ;  /* 0x0000000014007540 */ /* 0x000ea40009c08000 */
[----:B--2---:R1:W-:Y:S01]  /*54f0*/  UTMACCTL.IV [UR20] ;  /* 0x00000000140079b9 */ /* 0x0043e20008000000 */
[----:B------:R-:W-:Y:S01]  /*5500*/  NOP ;  /* 0x0000000000007918 */ /* 0x000fe20000000000 */
.L_x_72:
[----:B------:R-:W-:Y:S05]  /*5510*/  WARPSYNC.ALL ;  /* 0x0000000000007948 */ /* 0x000fea0003800000 */
[----:B------:R-:W-:Y:S01]  /*5520*/  NOP ;  /* 0x0000000000007918 */ /* 0x000fe20000000000 */
[----:B------:R-:W-:Y:S01]  /*5530*/  UISETP.GE.AND UP0, UPT, UR24, 0x1, UPT ;  /* 0x000000011800788c */ /* 0x000fe2000bf06270 */
[----:B-----5:R-:W-:Y:S05]  /*5540*/  BAR.SYNC.DEFER_BLOCKING 0x6, 0x20 ;  /* 0x0180800000007b1d */ /* 0x020fea0000010000 */
[----:B------:R-:W-:-:S13]  /*5550*/  PLOP3.LUT P0, PT, PT, PT, UP0, 0x80, 0x8 ;  /* 0x000000000008781c */ /* 0x000fda0003f0f008 */
[----:B------:R-:W-:Y:S05]  /*5560*/  @!P0 BRA `(.L_x_73) ;  /* 0x0000000800488947 */ /* 0x000fea0003800000 */
[----:B------:R-:W5:Y:S01]  /*5570*/  LDCU UR23, c[0x0][0x3d0] ;  /* 0x00007a00ff1777ac */ /* 0x000f620008000800 */
[----:B------:R-:W-:Y:S01]  /*5580*/  R2UR UR22, R6 ;  /* 0x00000000061672ca */ /* 0x000fe200000e0000 */
[----:B------:R-:W-:Y:S01]  /*5590*/  UMOV UR9, URZ ;  /* 0x000000ff00097c82 */ /* 0x000fe20008000000 */
[----:B-----5:R-:W-:-:S13]  /*55a0*/  USHF.R.S32.HI UR23, URZ, 0x1f, UR23 ;  /* 0x0000001fff177899 */ /* 0x020fda0008011417 */
.L_x_80:
[----:B------:R-:W-:Y:S01]  /*55b0*/  PLOP3.LUT P0, PT, PT, PT, UP1, 0x40, 0x4 ;  /* 0x000000000004781c */ /* 0x000fe20003f0e818 */
[----:B------:R-:W-:-:S04]  /*55c0*/  UIADD3 UR8, UPT, UPT, UR8, 0x1, URZ ;  /* 0x0000000108087890 */ /* 0x000fc8000fffe0ff */
[----:B------:R-:W-:-:S08]  /*55d0*/  UISETP.NE.AND UP6, UPT, UR8, UR24, UPT ;  /* 0x000000180800728c */ /* 0x000fd0000bfc5270 */
[----:B------:R-:W-:Y:S05]  /*55e0*/  @P0 BRA `(.L_x_74) ;  /* 0x00000008001c0947 */ /* 0x000fea0003800000 */
[----:B-1234-:R-:W-:Y:S01]  /*55f0*/  IABS R2, UR15 ;  /* 0x0000000f00027c13 */ /* 0x01efe20008000000 */
[----:B------:R-:W1:Y:S03]  /*5600*/  LDCU UR18, c[0x0][0x3e4] ;  /* 0x00007c80ff1277ac */ /* 0x000e660008000800 */
[----:B------:R-:W-:Y:S01]  /*5610*/  R2UR UR16, R2 ;  /* 0x00000000021072ca */ /* 0x000fe200000e0000 */
[----:B------:R-:W-:-:S12]  /*5620*/  UMOV UR4, URZ ;  /* 0x000000ff00047c82 */ /* 0x000fd80008000000 */
[----:B------:R-:W2:Y:S01]  /*5630*/  I2F.RP R2, UR16 ;  /* 0x0000001000027d06 */ /* 0x000ea20008209400 */
[----:B-1----:R-:W-:Y:S01]  /*5640*/  IABS R4, UR18 ;  /* 0x0000001200047c13 */ /* 0x002fe20008000000 */
[----:B------:R-:W-:-:S03]  /*5650*/  UISETP.NE.AND UP3, UPT, UR18, URZ, UPT ;  /* 0x000000ff1200728c */ /* 0x000fc6000bf65270 */
[----:B------:R-:W-:Y:S02]  /*5660*/  R2UR UR19, R4 ;  /* 0x00000000041372ca */ /* 0x000fe400000e0000 */
[----:B------:R-:W-:-:S05]  /*5670*/  IABS R4, UR15 ;  /* 0x0000000f00047c13 */ /* 0x000fca0008000000 */
[----:B------:R-:W-:Y:S01]  /*5680*/  IMAD.MOV R4, RZ, RZ, -R4 ;  /* 0x000000ffff047224 */ /* 0x000fe200078e0a04 */
[----:B--2---:R-:W1:Y:S04]  /*5690*/  MUFU.RCP R2, R2 ;  /* 0x0000000200027308 */ /* 0x004e680000001000 */
[----:B------:R-:W-:Y:S01]  /*56a0*/  R2UR UR14, R4 ;  /* 0x00000000040e72ca */ /* 0x000fe200000e0000 */
[----:B-1----:R-:W-:Y:S01]  /*56b0*/  VIADD R3, R2, 0xffffffe ;  /* 0x0ffffffe02037836 */ /* 0x002fe20000000000 */
[----:B------:R-:W-:-:S04]  /*56c0*/  IABS R2, UR22 ;  /* 0x0000001600027c13 */ /* 0x000fc80008000000 */
[----:B------:R-:W-:Y:S01]  /*56d0*/  R2UR UR7, R2 ;  /* 0x00000000020772ca */ /* 0x000fe200000e0000 */
[----:B------:R-:W1:Y:S08]  /*56e0*/  F2I.FTZ.U32.TRUNC.NTZ R3, R3 ;  /* 0x0000000300037305 */ /* 0x000e70000021f000 */
[----:B------:R-:W2:Y:S01]  /*56f0*/  I2F.RP R2, UR19 ;  /* 0x0000001300027d06 */ /* 0x000ea20008209400 */
[----:B-1----:R-:W-:-:S07]  /*5700*/  R2UR UR5, R3 ;  /* 0x00000000030572ca */ /* 0x002fce00000e0000 */
[----:B--2---:R-:W1:Y:S06]  /*5710*/  MUFU.RCP R2, R2 ;  /* 0x0000000200027308 */ /* 0x004e6c0000001000 */
[----:B------:R-:W-:-:S04]  /*5720*/  UIADD3 UR6, UPT, UPT, URZ, -UR5, URZ ;  /* 0x80000005ff067290 */ /* 0x000fc8000fffe0ff */
[----:B------:R-:W-:-:S04]  /*5730*/  UIMAD UR6, UR6, UR16, URZ ;  /* 0x00000010060672a4 */ /* 0x000fc8000f8e02ff */
[----:B------:R-:W-:-:S04]  /*5740*/  UIMAD.WIDE.U32 UR4, UR5, UR6, UR4 ;  /* 0x00000006050472a5 */ /* 0x000fc8000f8e0004 */
[----:B------:R-:W-:Y:S01]  /*5750*/  UIMAD.WIDE.U32 UR4, UR5, UR7, URZ ;  /* 0x00000007050472a5 */ /* 0x000fe2000f8e00ff */
[----:B-1----:R-:W-:-:S06]  /*5760*/  IADD3 R3, PT, PT, R2, 0xffffffe, RZ ;  /* 0x0ffffffe02037810 */ /* 0x002fcc0007ffe0ff */
[----:B------:R-:W-:Y:S01]  /*5770*/  UMOV UR6, UR5 ;  /* 0x0000000500067c82 */ /* 0x000fe20008000000 */
[----:B------:R-:W1:Y:S01]  /*5780*/  F2I.FTZ.U32.TRUNC.NTZ R3, R3 ;  /* 0x0000000300037305 */ /* 0x000e62000021f000 */
[----:B------:R-:W-:-:S04]  /*5790*/  UIMAD UR4, UR6, UR14, UR7 ;  /* 0x0000000e060472a4 */ /* 0x000fc8000f8e0207 */
[----:B------:R-:W-:Y:S01]  /*57a0*/  UISETP.GT.U32.AND UP2, UPT, UR16, UR4, UPT ;  /* 0x000000041000728c */ /* 0x000fe2000bf44070 */
[----:B-1----:R-:W-:-:S10]  /*57b0*/  R2UR UR5, R3 ;  /* 0x00000000030572ca */ /* 0x002fd400000e0000 */
[----:B------:R-:W-:Y:S02]  /*57c0*/  @!UP2 UIADD3 UR4, UPT, UPT, UR4, -UR16, URZ ;  /* 0x800000100404a290 */ /* 0x000fe4000fffe0ff */
[----:B------:R-:W-:Y:S02]  /*57d0*/  @!UP2 UIADD3 UR6, UPT, UPT, UR6, 0x1, URZ ;  /* 0x000000010606a890 */ /* 0x000fe4000fffe0ff */
[----:B------:R-:W-:Y:S02]  /*57e0*/  UISETP.GE.U32.AND UP0, UPT, UR4, UR16, UPT ;  /* 0x000000100400728c */ /* 0x000fe4000bf06070 */
[----:B------:R-:W-:-:S04]  /*57f0*/  ULOP3.LUT UR4, UR22, UR15, URZ, 0x3c, !UPT ;  /* 0x0000000f16047292 */ /* 0x000fc8000f8e3cff */
[----:B------:R-:W-:-:S03]  /*5800*/  UISETP.GE.AND UP2, UPT, UR4, URZ, UPT ;  /* 0x000000ff0400728c */ /* 0x000fc6000bf46270 */
[----:B------:R-:W-:Y:S02]  /*5810*/  UMOV UR4, URZ ;  /* 0x000000ff00047c82 */ /* 0x000fe40008000000 */
[----:B------:R-:W-:Y:S02]  /*5820*/  @UP0 UIADD3 UR6, UPT, UPT, UR6, 0x1, URZ ;  /* 0x0000000106060890 */ /* 0x000fe4000fffe0ff */
[----:B------:R-:W-:-:S05]  /*5830*/  UISETP.NE.AND UP0, UPT, UR15, URZ, UPT ;  /* 0x000000ff0f00728c */ /* 0x000fca000bf05270 */
[----:B------:R-:W-:Y:S01]  /*5840*/  UMOV UR17, UR6 ;  /* 0x0000000600117c82 */ /* 0x000fe20008000000 */
[----:B------:R-:W-:Y:S02]  /*5850*/  UIADD3 UR6, UPT, UPT, URZ, -UR5, URZ ;  /* 0x80000005ff067290 */ /* 0x000fe4000fffe0ff */
[----:B------:R-:W-:Y:S02]  /*5860*/  @!UP2 UIADD3 UR17, UPT, UPT, -UR17, URZ, URZ ;  /* 0x000000ff1111a290 */ /* 0x000fe4000fffe1ff */
[----:B------:R-:W-:Y:S02]  /*5870*/  UIMAD UR6, UR6, UR19, URZ ;  /* 0x00000013060672a4 */ /* 0x000fe4000f8e02ff */
[----:B------:R-:W-:Y:S02]  /*5880*/  @!UP0 ULOP3.LUT UR17, URZ, UR15, URZ, 0x33, !UPT ;  /* 0x0000000fff118292 */ /* 0x000fe4000f8e33ff */
[----:B------:R-:W-:-:S04]  /*5890*/  UIMAD.WIDE.U32 UR4, UR5, UR6, UR4 ;  /* 0x00000006050472a5 */ /* 0x000fc8000f8e0004 */
[----:B------:R-:W-:-:S04]  /*58a0*/  IABS R2, UR17 ;  /* 0x0000001100027c13 */ /* 0x000fc80008000000 */
[----:B------:R-:W-:-:S13]  /*58b0*/  R2UR UR7, R2 ;  /* 0x00000000020772ca */ /* 0x000fda00000e0000 */
[----:B------:R-:W-:-:S07]  /*58c0*/  UIMAD.WIDE.U32 UR4, UR5, UR7, URZ ;  /* 0x00000007050472a5 */ /* 0x000fce000f8e00ff */
[----:B------:R-:W-:Y:S02]  /*58d0*/  UMOV UR6, UR5 ;  /* 0x0000000500067c82 */ /* 0x000fe40008000000 */
        /* <DEDUP_REMOVED lines=8> */
[----:B------:R-:W-:Y:S02]  /*5960*/  @UP0 UIADD3 UR6, UPT, UPT, UR6, 0x1, URZ ;  /* 0x0000000106060890 */ /* 0x000fe4000fffe0ff */
[----:B------:R-:W1:Y:S05]  /*5970*/  LDCU.64 UR4, c[0x0][0x3b0] ;  /* 0x00007600ff0477ac */ /* 0x000e6a0008000a00 */
[----:B------:R-:W-:Y:S02]  /*5980*/  UMOV UR14, UR6 ;  /* 0x00000006000e7c82 */ /* 0x000fe40008000000 */
[----:B------:R-:W-:Y:S02]  /*5990*/  @!UP2 UIADD3 UR14, UPT, UPT, -UR14, URZ, URZ ;  /* 0x000000ff0e0ea290 */ /* 0x000fe4000fffe1ff */
[----:B------:R-:W-:-:S04]  /*59a0*/  @!UP3 ULOP3.LUT UR14, URZ, UR18, URZ, 0x33, !UPT ;  /* 0x00000012ff0eb292 */ /* 0x000fc8000f8e33ff */
[----:B------:R-:W-:Y:S02]  /*59b0*/  UIADD3 UR26, UPT, UPT, -UR14, URZ, URZ ;  /* 0x000000ff0e1a7290 */ /* 0x000fe4000fffe1ff */
[----:B------:R-:W-:Y:S02]  /*59c0*/  USHF.R.S32.HI UR6, URZ, 0x1f, UR14 ;  /* 0x0000001fff067899 */ /* 0x000fe4000801140e */
[----:B------:R-:W-:Y:S02]  /*59d0*/  UIMAD UR26, UR18, UR26, UR17 ;  /* 0x0000001a121a72a4 */ /* 0x000fe4000f8e0211 */
[----:B-1----:R-:W-:Y:S02]  /*59e0*/  UIMAD UR16, UR6, UR4, URZ ;  /* 0x00000004061072a4 */ /* 0x002fe4000f8e02ff */
[----:B------:R-:W-:Y:S02]  /*59f0*/  UIMAD.WIDE.U32 UR6, UR14, UR4, URZ ;  /* 0x000000040e0672a5 */ /* 0x000fe4000f8e00ff */
[----:B------:R-:W-:-:S02]  /*5a00*/  USHF.R.S32.HI UR4, URZ, 0x1f, UR26 ;  /* 0x0000001fff047899 */ /* 0x000fc4000801141a */
[----:B------:R-:W-:Y:S02]  /*5a10*/  UIMAD UR16, UR14, UR76, UR16 ;  /* 0x0000004c0e1072a4 */ /* 0x000fe4000f8e0210 */
[----:B------:R-:W-:Y:S02]  /*5a20*/  UIMAD UR4, UR4, UR5, URZ ;  /* 0x00000005040472a4 */ /* 0x000fe4000f8e02ff */
[----:B------:R-:W-:Y:S02]  /*5a30*/  UIADD3 UR7, UPT, UPT, UR7, UR16, URZ ;  /* 0x0000001007077290 */ /* 0x000fe4000fffe0ff */
[----:B------:R-:W-:Y:S02]  /*5a40*/  UIMAD UR4, UR26, UR13, UR4 ;  /* 0x0000000d1a0472a4 */ /* 0x000fe4000f8e0204 */
[----:B------:R-:W-:-:S04]  /*5a50*/  UIMAD.WIDE.U32 UR26, UR26, UR5, UR6 ;  /* 0x000000051a1a72a5 */ /* 0x000fc8000f8e0006 */
[----:B------:R-:W-:-:S04]  /*5a60*/  UIADD3 UR14, UPT, UPT, UR27, UR4, URZ ;  /* 0x000000041b0e7290 */ /* 0x000fc8000fffe0ff */
        /* <DEDUP_REMOVED lines=8> */
[----:B-1----:R-:W-:-:S06]  /*5af0*/  VIADD R3, R2, 0xffffffe ;  /* 0x0ffffffe02037836 */ /* 0x002fcc0000000000 */
        /* <DEDUP_REMOVED lines=16> */
.L_x_75:
[----:B------:R-:W-:Y:S01]  /*5c00*/  MOV R6, 0x5c30 ;  /* 0x00005c3000067802 */ /* 0x000fe20000000f00 */
[----:B------:R-:W1:Y:S06]  /*5c10*/  LDCU UR25, c[0x0][0x3d0] ;  /* 0x00007a00ff1977ac */ /* 0x000e6c0008000800 */
[----:B-1----:R-:W-:Y:S05]  /*5c20*/  CALL.REL.NOINC `(.L_x_77) ;  /* 0x0000007c00d47944 */ /* 0x002fea0003c00000 */
.L_x_76:
[----:B------:R-:W1:Y:S01]  /*5c30*/  LDCU UR26, c[0x0][0x3e8] ;  /* 0x00007d00ff1a77ac */ /* 0x000e620008000800 */
[----:B------:R-:W-:-:S05]  /*5c40*/  UMOV UR14, URZ ;  /* 0x000000ff000e7c82 */ /* 0x000fca0008000000 */
.L_x_79:
[----:B------:R-:W-:Y:S02]  /*5c50*/  ULOP3.LUT UP0, URZ, UR9, 0x2, URZ, 0xc0, !UPT ;  /* 0x0000000209ff7892 */ /* 0x000fe4000f80c0ff */
[----:B------:R-:W-:Y:S02]  /*5c60*/  ULOP3.LUT UR5, UR9, 0x1, URZ, 0xc0, !UPT ;  /* 0x0000000109057892 */ /* 0x000fe4000f8ec0ff */
[----:B------:R-:W-:Y:S02]  /*5c70*/  USEL UR4, URZ, 0x1, UP0 ;  /* 0x00000001ff047887 */ /* 0x000fe40008000000 */
[----:B------:R-:W-:Y:S02]  /*5c80*/  ULEA UR17, UR5, UR11, 0x3 ;  /* 0x0000000b05117291 */ /* 0x000fe4000f8e18ff */
[----:B------:R-:W-:-:S06]  /*5c90*/  USHF.L.U32 UR4, UR4, 0x1f, URZ ;  /* 0x0000001f04047899 */ /* 0x000fcc00080006ff */
[----:B------:R-:W-:-:S04]  /*5ca0*/  IMAD.U32 R2, RZ, RZ, UR4 ;  /* 0x00000004ff027e24 */ /* 0x000fc8000f8e00ff */
[----:B------:R-:W2:Y:S02]  /*5cb0*/  SYNCS.PHASECHK.TRANS64.TRYWAIT P0, [UR17+0x38330], R2 ;  /* 0x03833002ff0075a7 */ /* 0x000ea40008001111 */
[----:B--2---:R-:W-:Y:S05]  /*5cc0*/  @!P0 BRA `(.L_x_78) ;  /* 0x0000007400ac8947 */ /* 0x004fea0003800000 */
.L_x_214:
[----:B------:R-:W-:Y:S01]  /*5cd0*/  BAR.SYNC.DEFER_BLOCKING 0x6, 0x20 ;  /* 0x0180800000007b1d */ /* 0x000fe20000010000 */
[----:B------:R-:W-:Y:S01]  /*5ce0*/  ELECT P0, URZ, PT ;  /* 0x0000000000ff782f */ /* 0x000fe20003800000 */
[----:B------:R-:W-:Y:S01]  /*5cf0*/  @!P1 IMAD.MOV.U32 R2, RZ, RZ, 0x8000 ;  /* 0x00008000ff029424 */ /* 0x000fe200078e00ff */
[----:B------:R-:W-:Y:S02]  /*5d00*/  ULEA UR16, UR5, UR11, 0xf ;  /* 0x0000000b05107291 */ /* 0x000fe4000f8e78ff */
[----:B------:R-:W-:Y:S01]  /*5d10*/  ISETP.LT.U32.AND P0, PT, R0, 0x20, P0 ;  /* 0x000000200000780c */ /* 0x000fe20000701070 */
[----:B------:R-:W-:Y:S02]  /*5d20*/  UIADD3 UR7, UPT, UPT, UR14, UR25, URZ ;  /* 0x000000190e077290 */ /* 0x000fe4000fffe0ff */
[----:B------:R-:W-:Y:S02]  /*5d30*/  UIADD3 UR14, UPT, UPT, UR14, 0x80, URZ ;  /* 0x000000800e0e7890 */ /* 0x000fe4000fffe0ff */
[----:B------:R-:W-:-:S03]  /*5d40*/  UIADD3 UR9, UPT, UPT, UR9, 0x1, URZ ;  /* 0x0000000109097890 */ /* 0x000fc6000fffe0ff */
[----:B------:R-:W-:-:S05]  /*5d50*/  UMOV UR19, UR7 ;  /* 0x0000000700137c82 */ /* 0x000fca0008000000 */
[----:B------:R-:W-:Y:S01]  /*5d60*/  VOTEU.ANY UP0, P0 ;  /* 0x0000000000ff7886 */ /* 0x000fe20000000100 */
[----:B------:R-:W-:Y:S01]  /*5d70*/  VOTEU.ANY UP2, P0 ;  /* 0x0000000000ff7886 */ /* 0x000fe20000040100 */
[----:B------:R-:W-:-:S03]  /*5d80*/  VOTEU.ANY UP3, P0 ;  /* 0x0000000000ff7886 */ /* 0x000fc60000060100 */
[----:B------:R-:W-:Y:S01]  /*5d90*/  @UP0 UIADD3 UR4, UPT, UPT, UR16, 0x10000, URZ ;  /* 0x0001000010040890 */ /* 0x000fe2000fffe0ff */
[----:B------:R2:W-:Y:S01]  /*5da0*/  @!P1 SYNCS.ARRIVE.TRANS64 RZ, [UR17+0x38300], R2 ;  /* 0x03830002ffff99a7 */ /* 0x0005e20008000011 */
[----:B------:R-:W-:Y:S02]  /*5db0*/  @UP0 UIADD3 UR5, UPT, UPT, UR17, 0x38300, URZ ;  /* 0x0003830011050890 */ /* 0x000fe4000fffe0ff */
[----:B------:R-:W-:Y:S02]  /*5dc0*/  @UP0 UIADD3 UR16, UPT, UPT, UR16, 0x14000, URZ ;  /* 0x0001400010100890 */ /* 0x000fe4000fffe0ff */
[----:B------:R-:W-:Y:S01]  /*5dd0*/  @UP0 UIADD3 UR17, UPT, UPT, UR17, 0x38300, URZ ;  /* 0x0003830011110890 */ /* 0x000fe2000fffe0ff */
[----:B------:R-:W-:Y:S01]  /*5de0*/  @UP0 UMOV UR6, URZ ;  /* 0x000000ff00060c82 */ /* 0x000fe20008000000 */
[----:B------:R-:W-:Y:S06]  /*5df0*/  BAR.SYNC.DEFER_BLOCKING 0x6, 0x20 ;  /* 0x0180800000007b1d */ /* 0x000fec0000010000 */
[----:B------:R-:W-:Y:S01]  /*5e00*/  @UP0 UMOV UR18, 0x40 ;  /* 0x0000004000120882 */ /* 0x000fe20000000000 */
[----:B-1----:R-:W-:-:S06]  /*5e10*/  UISETP.GE.AND UP0, UPT, UR14, UR26, UPT ;  /* 0x0000001a0e00728c */ /* 0x002fcc000bf06270 */
[----:B------:R-:W-:Y:S01]  /*5e20*/  PLOP3.LUT P0, PT, PT, PT, UP0, 0x80, 0x8 ;  /* 0x000000000008781c */ /* 0x000fe20003f0f008 */
[----:B------:R2:W-:Y:S01]  /*5e30*/  @UP2 UTMALDG.2D [UR4], [UR20] ;  /* 0x00000004140025b4 */ /* 0x0005e20008008000 */
[----:B------:R2:W-:Y:S11]  /*5e40*/  @UP3 UTMALDG.2D [UR16], [UR20] ;  /* 0x00000010140035b4 */ /* 0x0005f60008008000 */
[----:B--2---:R-:W-:Y:S05]  /*5e50*/  @!P0 BRA `(.L_x_79) ;  /* 0xfffffffc007c8947 */ /* 0x004fea000383ffff */
.L_x_74:
[----:B------:R-:W-:Y:S01]  /*5e60*/  PLOP3.LUT P0, PT, PT, PT, UP6, 0x80, 0x8 ;  /* 0x000000000008781c */ /* 0x000fe20003f0f068 */
[----:B------:R-:W-:-:S12]  /*5e70*/  UIADD3 UR22, UPT, UPT, UR12, UR22, URZ ;  /* 0x000000160c167290 */ /* 0x000fd8000fffe0ff */
[----:B------:R-:W-:Y:S05]  /*5e80*/  @P0 BRA `(.L_x_80) ;  /* 0xfffffff400c80947 */ /* 0x000fea000383ffff */
.L_x_73:
[----:B------:R-:W-:Y:S08]  /*5e90*/  BAR.SYNC.DEFER_BLOCKING 0x1 ;  /* 0x0040000000007b1d */ /* 0x000ff00000010000 */
[----:B------:R-:W5:-:S00]  /*5ea0*/  USETMAXREG.DEALLOC.CTAPOOL 0x18 ;  /* 0x00000018000079c8 */ /* 0x000f4000080e0500 */
[----:B-----5:R-:W-:Y:S05]  /*5eb0*/  BRA `(.L_x_1) ;  /* 0xffffffa400047947 */ /* 0x020fea000383ffff */
.L_x_81:
[----:B------:R-:W-:-:S08]  /*5ec0*/  NOP ;  /* 0x0000000000007918 */ /* 0x000fd00000000000 */
[----:B------:R-:W1:Y:S02]  /*5ed0*/  USETMAXREG.TRY_ALLOC.CTAPOOL UP0, 0x20 ;  /* 0x00000020000079c8 */ /* 0x000e640008000600 */
[----:B-1----:R-:W-:-:S13]  /*5ee0*/  PLOP3.LUT P0, PT, PT, PT, UP0, 0x80, 0x8 ;  /* 0x000000000008781c */ /* 0x002fda0003f0f008 */
[----:B------:R-:W-:Y:S05]  /*5ef0*/  @!P0 BRA `(.L_x_81) ;  /* 0xfffffffc00f08947 */ /* 0x000fea000383ffff */
[----:B------:R-:W2:Y:S04]  /*5f00*/  LDL R0, [R1+0x18] ;  /* 0x0000180001007983 */ /* 0x000ea80000100800 */
[----:B------:R-:W3:Y:S04]  /*5f10*/  LDL R6, [R1+0x10] ;  /* 0x0000100001067983 */ /* 0x000ee80000100800 */
[----:B------:R-:W4:Y:S01]  /*5f20*/  LDL R3, [R1+0x1c] ;  /* 0x00001c0001037983 */ /* 0x000f220000100800 */
[----:B------:R-:W-:Y:S08]  /*5f30*/  S2UR UR17, SR_CTAID.Z ;  /* 0x00000000001179c3 */ /* 0x000ff00000002700 */
[----:B------:R-:W1:Y:S01]  /*5f40*/  S2UR UR16, SR_CTAID.X ;  /* 0x00000000001079c3 */ /* 0x000e620000002500 */
[----:B------:R-:W5:Y:S01]  /*5f50*/  S2R R4, SR_TID.X ;  /* 0x0000000000047919 */ /* 0x000f620000002100 */
[----:B------:R-:W-:Y:S01]  /*5f60*/  UISETP.NE.AND UP3, UPT, UR12, URZ, UPT ;  /* 0x000000ff0c00728c */ /* 0x000fe2000bf65270 */
[----:B------:R-:W1:Y:S05]  /*5f70*/  LDCU.64 UR20, c[0x0][0x3f0] ;  /* 0x00007e00ff1477ac */ /* 0x000e6a0008000a00 */
[----:B------:R-:W2:Y:S01]  /*5f80*/  S2UR UR19, SR_CTAID.Y ;  /* 0x00000000001379c3 */ /* 0x000ea20000002600 */
[----:B-1----:R-:W-:Y:S01]  /*5f90*/  UMOV UR22, UR16 ;  /* 0x0000001000167c82 */ /* 0x002fe20008000000 */
[----:B------:R-:W-:Y:S06]  /*5fa0*/  BSSY.RECONVERGENT B0, `(.L_x_82) ;  /* 0x0000042000007945 */ /* 0x000fec0003800200 */
[----:B------:R-:W-:Y:S01]  /*5fb0*/  BAR.SYNC.DEFER_BLOCKING 0x1 ;  /* 0x0040000000007b1d */ /* 0x000fe20000010000 */
[----:B--2---:R-:W-:-:S02]  /*5fc0*/  R2UR UR5, R0 ;  /* 0x00000000000572ca */ /* 0x004fc400000e0000 */
[----:B------:R-:W-:-:S04]  /*5fd0*/  IABS R0, UR12 ;  /* 0x0000000c00007c13 */ /* 0x000fc80008000000 */
[----:B------:R-:W-:-:S13]  /*5fe0*/  R2UR UR14, R0 ;  /* 0x00000000000e72ca */ /* 0x000fda00000e0000 */
[----:B------:R-:W1:Y:S08]  /*5ff0*/  I2F.RP R0, UR14 ;  /* 0x0000000e00007d06 */ /* 0x000e700008209400 */
[----:B-1----:R-:W1:Y:S01]  /*6000*/  MUFU.RCP R0, R0 ;  /* 0x0000000000007308 */ /* 0x002e620000001000 */
[----:B---3--:R-:W-:Y:S01]  /*6010*/  R2UR UR6, R6 ;  /* 0x00000000060672ca */ /* 0x008fe200000e0000 */
[----:B------:R-:W-:Y:S01]  /*6020*/  USHF.R.S32.HI UR4, URZ, 0x1f, UR5 ;  /* 0x0000001fff047899 */ /* 0x000fe20008011405 */
[----:B-1----:R-:W-:-:S06]  /*6030*/  VIADD R2, R0, 0xffffffe ;  /* 0x0ffffffe00027836 */ /* 0x002fcc0000000000 */
[----:B------:R-:W1:Y:S01]  /*6040*/  F2I.FTZ.U32.TRUNC.NTZ R2, R2 ;  /* 0x0000000200027305 */ /* 0x000e62000021f000 */
[----:B------:R-:W-:-:S04]  /*6050*/  ULEA.HI UR4, UR4, UR5, URZ, 0x7 ;  /* 0x0000000504047291 */ /* 0x000fc8000f8f38ff */
[----:B------:R-:W-:Y:S01]  /*6060*/  USHF.R.S32.HI UR15, URZ, 0x7, UR4 ;  /* 0x00000007ff0f7899 */ /* 0x000fe20008011404 */
[----:B----4-:R-:W-:-:S03]  /*6070*/  R2UR UR18, R3 ;  /* 0x00000000031272ca */ /* 0x010fc600000e0000 */
[----:B------:R-:W-:Y:S01]  /*6080*/  UIMAD UR7, UR6, UR15, URZ ;  /* 0x0000000f060772a4 */ /* 0x000fe2000f8e02ff */
[----:B------:R-:W-:Y:S02]  /*6090*/  IABS R3, UR12 ;  /* 0x0000000c00037c13 */ /* 0x000fe40008000000 */
[----:B-1----:R-:W-:-:S03]  /*60a0*/  R2UR UR5, R2 ;  /* 0x00000000020572ca */ /* 0x002fc600000e0000 */
        /* <DEDUP_REMOVED lines=14> */
[----:B------:R-:W-:Y:S02]  /*6190*/  UISETP.GE.U32.AND UP2, UPT, UR8, UR14, UPT ;  /* 0x0000000e0800728c */ /* 0x000fe4000bf46070 */
[----:B------:R-:W-:Y:S02]  /*61a0*/  @!UP0 UIADD3 UR5, UPT, UPT, UR5, 0x1, URZ ;  /* 0x0000000105058890 */ /* 0x000fe4000fffe0ff */
[----:B------:R-:W-:Y:S02]  /*61b0*/  UISETP.GE.AND UP0, UPT, UR4, URZ, UPT ;  /* 0x000000ff0400728c */ /* 0x000fe4000bf06270 */
[----:B------:R-:W-:-:S05]  /*61c0*/  UIMAD UR6, UR17, UR18, UR19 ;  /* 0x00000012110672a4 */ /* 0x000fca000f8e0213 */
[----:B------:R-:W-:Y:S01]  /*61d0*/  @UP2 UIADD3 UR5, UPT, UPT, UR5, 0x1, URZ ;  /* 0x0000000105052890 */ /* 0x000fe2000fffe0ff */
[----:B------:R-:W-:Y:S01]  /*61e0*/  IMAD.U32 R0, RZ, RZ, UR16 ;  /* 0x00000010ff007e24 */ /* 0x000fe2000f8e00ff */
[----:B------:R-:W-:-:S05]  /*61f0*/  UMOV UR8, 0x300 ;  /* 0x0000030000087882 */ /* 0x000fca0000000000 */
[----:B------:R-:W-:Y:S01]  /*6200*/  UMOV UR4, UR5 ;  /* 0x0000000500047c82 */ /* 0x000fe20008000000 */
[----:B------:R-:W-:Y:S02]  /*6210*/  UIMAD UR5, UR6, UR12, UR22 ;  /* 0x0000000c060572a4 */ /* 0x000fe4000f8e0216 */
[----:B------:R-:W-:Y:S02]  /*6220*/  @!UP0 UIADD3 UR4, UPT, UPT, -UR4, URZ, URZ ;  /* 0x000000ff04048290 */ /* 0x000fe4000fffe1ff */
[----:B------:R-:W-:Y:S01]  /*6230*/  @!UP3 ULOP3.LUT UR4, URZ, UR12, URZ, 0x33, !UPT ;  /* 0x0000000cff04b292 */ /* 0x000fe2000f8e33ff */
[----:B------:R5:W-:Y:S01]  /*6240*/  STL [R1+0x14], R0 ;  /* 0x0000140001007387 */ /* 0x000be20000100800 */
[----:B------:R-:W-:Y:S02]  /*6250*/  UIMAD UR6, UR5, UR8, 0x200 ;  /* 0x00000200050674a4 */ /* 0x000fe4000f8e0208 */
[----:B------:R-:W-:Y:S02]  /*6260*/  UIADD3 UR5, UPT, UPT, -UR4, URZ, URZ ;  /* 0x000000ff04057290 */ /* 0x000fe4000fffe1ff */
[----:B------:R-:W-:-:S02]  /*6270*/  UIADD3 UR20, UP0, UPT, UR6, UR20, URZ ;  /* 0x0000001406147290 */ /* 0x000fc4000ff1e0ff */
[----:B------:R-:W-:Y:S01]  /*6280*/  UIMAD UR5, UR12, UR5, UR7 ;  /* 0x000000050c0572a4 */ /* 0x000fe2000f8e0207 */
[----:B-----5:R-:W-:Y:S01]  /*6290*/  IADD3 R0, PT, PT, R4, -0x240, RZ ;  /* 0xfffffdc004007810 */ /* 0x020fe20007ffe0ff */
[----:B------:R-:W-:-:S03]  /*62a0*/  ULEA.HI.X.SX32 UR21, UR6, UR21, 0x1, UP0 ;  /* 0x0000001506157291 */ /* 0x000fc600080f0eff */
[C---:B------:R-:W-:Y:S01]  /*62b0*/  ISETP.GE.AND P0, PT, R0.reuse, 0x20, PT ;  /* 0x000000200000780c */ /* 0x040fe20003f06270 */
[----:B------:R-:W-:Y:S01]  /*62c0*/  UISETP.GE.AND UP0, UPT, UR22, UR5, UPT ;  /* 0x000000051600728c */ /* 0x000fe2000bf06270 */
[----:B------:R-:W-:Y:S02]  /*62d0*/  ISETP.NE.AND P1, PT, R0, RZ, PT ;  /* 0x000000ff0000720c */ /* 0x000fe40003f25270 */
[----:B------:R-:W-:Y:S01]  /*62e0*/  LEA R2, R4, UR11, 0x2 ;  /* 0x0000000b04027c11 */ /* 0x000fe2000f8e10ff */
[----:B------:R-:W-:Y:S02]  /*62f0*/  UIADD3 UR24, UPT, UPT, UR4, 0x1, URZ ;  /* 0x0000000104187890 */ /* 0x000fe4000fffe0ff */
[----:B------:R-:W-:Y:S01]  /*6300*/  UIADD3 UR5, UPT, UPT, UR11, 0x38200, URZ ;  /* 0x000382000b057890 */ /* 0x000fe2000fffe0ff */
[----:B------:R-:W-:-:S04]  /*6310*/  UMOV UR9, URZ ;  /* 0x000000ff00097c82 */ /* 0x000fc80008000000 */
[----:B------:R-:W-:Y:S01]  /*6320*/  @UP0 UIADD3 UR24, UPT, UPT, UR4, URZ, URZ ;  /* 0x000000ff04180290 */ /* 0x000fe2000fffe0ff */
[----:B------:R1:W-:Y:S01]  /*6330*/  @!P0 STS [R2+0x37900], RZ ;  /* 0x037900ff02008388 */ /* 0x0003e20000000800 */
[----:B------:R-:W-:Y:S01]  /*6340*/  NOP ;  /* 0x0000000000007918 */ /* 0x000fe20000000000 */
[----:B------:R-:W-:Y:S09]  /*6350*/  @P1 BRA `(.L_x_83) ;  /* 0x0000000000181947 */ /* 0x000ff20003800000 */
[----:B------:R-:W2:Y:S01]  /*6360*/  LDS R4, [UR5+0x8] ;  /* 0x00000805ff047984 */ /* 0x000ea20008000800 */
[----:B-1----:R-:W1:Y:S01]  /*6370*/  LDC.64 R2, c[0x0][0x388] ;  /* 0x0000e200ff027b82 */ /* 0x002e620000000a00 */
[----:B------:R-:W-:Y:S02]  /*6380*/  IMAD.MOV.U32 R5, RZ, RZ, 0x70 ;  /* 0x00000070ff057424 */ /* 0x000fe400078e00ff */
[----:B-1----:R3:W-:Y:S03]  /*6390*/  STS.64 [UR5], R2 ;  /* 0x00000002ff007988 */ /* 0x0027e60008000a05 */
[----:B--2---:R-:W-:-:S05]  /*63a0*/  LOP3.LUT R4, R4, 0x10, R5, 0xd8, !PT ;  /* 0x0000001004047812 */ /* 0x004fca00078ed805 */
[----:B------:R3:W-:Y:S02]  /*63b0*/  STS [UR5+0x8], R4 ;  /* 0x00000804ff007988 */ /* 0x0007e40008000805 */
.L_x_83:
[----:B------:R-:W-:Y:S05]  /*63c0*/  BSYNC.RECONVERGENT B0 ;  /* 0x0000000000007941 */ /* 0x000fea0003800200 */
.L_x_82:
        /* <DEDUP_REMOVED lines=12> */
.L_x_86:
[----:B------:R-:W-:Y:S05]  /*6490*/  @P1 BRA `(.L_x_88) ;  /* 0x0000000000201947 */ /* 0x000fea0003800000 */
[----:B-123--:R-:W-:-:S05]  /*64a0*/  IMAD.MOV.U32 R2, RZ, RZ, 0x7f ;  /* 0x0000007fff027424 */ /* 0x00efca00078e00ff */
[----:B------:R2:W-:Y:S02]  /*64b0*/  STS [UR5+0x20], R2 ;  /* 0x00002002ff007988 */ /* 0x0005e40008000805 */
.L_x_87:
[----:B------:R-:W-:Y:S05]  /*64c0*/  @P1 BRA `(.L_x_89) ;  /* 0x00000000002c1947 */ /* 0x000fea0003800000 */
[----:B------:R-:W3:Y:S01]  /*64d0*/  LDCU UR4, c[0x0][0x3e8] ;  /* 0x00007d00ff0477ac */ /* 0x000ee20008000800 */
[----:B------:R-:W-:-:S13]  /*64e0*/  R2UR UR6, R6 ;  /* 0x00000000060672ca */ /* 0x000fda00000e0000 */
[----:B---3--:R-:W-:-:S06]  /*64f0*/  UIMAD UR4, UR6, UR4, -0x1 ;  /* 0xffffffff060474a4 */ /* 0x008fcc000f8e0204 */
[----:B-12---:R-:W-:-:S05]  /*6500*/  IMAD.U32 R2, RZ, RZ, UR4 ;  /* 0x00000004ff027e24 */ /* 0x006fca000f8e00ff */
[----:B------:R4:W-:Y:S02]  /*6510*/  STS [UR5+0x24], R2 ;  /* 0x00002402ff007988 */ /* 0x0009e40008000805 */
.L_x_88:
[----:B------:R-:W-:Y:S05]  /*6520*/  @P1 BRA `(.L_x_90) ;  /* 0x0000000000241947 */ /* 0x000fea0003800000 */
[----:B-1234-:R-:W1:Y:S01]  /*6530*/  LDS R2, [UR5+0x1c] ;  /* 0x00001c05ff027984 */ /* 0x01ee620008000800 */
[----:B------:R-:W-:-:S05]  /*6540*/  IMAD.MOV.U32 R3, RZ, RZ, 0x10 ;  /* 0x00000010ff037424 */ /* 0x000fca00078e00ff */
[----:B------:R3:W-:Y:S01]  /*6550*/  STS [UR5+0xc], R3 ;  /* 0x00000c03ff007988 */ /* 0x0007e20008000805 */
[----:B-1----:R-:W-:-:S05]  /*6560*/  LOP3.LUT R2, R2, 0xf, RZ, 0xb8, !PT ;  /* 0x0000000f02027812 */ /* 0x002fca00078eb8ff */
[----:B------:R3:W-:Y:S02]  /*6570*/  STS [UR5+0x1c], R2 ;  /* 0x00001c02ff007988 */ /* 0x0007e40008000805 */
.L_x_89:
[----:B------:R-:W-:Y:S05]  /*6580*/  @P1 BRA `(.L_x_91) ;  /* 0x00000000001c1947 */ /* 0x000fea0003800000 */
[----:B-123--:R-:W1:Y:S02]  /*6590*/  LDS R2, [UR5+0x34] ;  /* 0x00003405ff027984 */ /* 0x00ee640008000800 */
[----:B-1----:R-:W-:-:S05]  /*65a0*/  LOP3.LUT R2, R2, 0x7, RZ, 0xb8, !PT ;  /* 0x0000000702027812 */ /* 0x002fca00078eb8ff */
[----:B------:R1:W-:Y:S02]  /*65b0*/  STS [UR5+0x34], R2 ;  /* 0x00003402ff007988 */ /* 0x0003e40008000805 */
.L_x_90:
[----:B------:R-:W-:Y:S05]  /*65c0*/  @P1 BRA `(.L_x_92) ;  /* 0x0000000000201947 */ /* 0x000fea0003800000 */
[----:B-1234-:R-:W1:Y:S02]  /*65d0*/  LDS R2, [UR5+0x34] ;  /* 0x00003405ff027984 */ /* 0x01ee640008000800 */
[----:B-1----:R-:W-:-:S05]  /*65e0*/  LOP3.LUT R2, R2, 0x38, RZ, 0xb8, !PT ;  /* 0x0000003802027812 */ /* 0x002fca00078eb8ff */
[----:B------:R4:W-:Y:S02]  /*65f0*/  STS [UR5+0x34], R2 ;  /* 0x00003402ff007988 */ /* 0x0009e40008000805 */
.L_x_91:
[----:B------:R-:W-:Y:S05]  /*6600*/  @P1 BRA `(.L_x_93) ;  /* 0x0000000000201947 */ /* 0x000fea0003800000 */
[----:B-1234-:R-:W1:Y:S01]  /*6610*/  LDS R2, [UR5+0x8] ;  /* 0x00000805ff027984 */ /* 0x01ee620008000800 */
[----:B------:R-:W-:-:S05]  /*6620*/  IMAD.MOV.U32 R3, RZ, RZ, 0x780 ;  /* 0x00000780ff037424 */ /* 0x000fca00078e00ff */
[----:B-1----:R-:W-:-:S05]  /*6630*/  LOP3.LUT R2, R2, 0x500, R3, 0xd8, !PT ;  /* 0x0000050002027812 */ /* 0x002fca00078ed803 */
[----:B------:R1:W-:Y:S02]  /*6640*/  STS [UR5+0x8], R2 ;  /* 0x00000802ff007988 */ /* 0x0003e40008000805 */
.L_x_92:
[----:B------:R-:W-:Y:S05]  /*6650*/  @P1 BRA `(.L_x_94) ;  /* 0x0000000000281947 */ /* 0x000fea0003800000 */
[----:B-1234-:R-:W1:Y:S02]  /*6660*/  LDS R2, [UR5+0x8] ;  /* 0x00000805ff027984 */ /* 0x01ee640008000800 */
[----:B-1----:R-:W-:-:S05]  /*6670*/  LOP3.LUT R2, R2, 0x1800, RZ, 0xb8, !PT ;  /* 0x0000180002027812 */ /* 0x002fca00078eb8ff */
[----:B------:R1:W-:Y:S02]  /*6680*/  STS [UR5+0x8], R2 ;  /* 0x00000802ff007988 */ /* 0x0003e40008000805 */
.L_x_93:
[----:B------:R-:W-:Y:S05]  /*6690*/  @P1 BREAK.RELIABLE B1 ;  /* 0x0000000000011942 */ /* 0x000fea0003800100 */
[----:B------:R-:W-:Y:S05]  /*66a0*/  @P1 BRA `(.L_x_95) ;  /* 0x0000000000241947 */ /* 0x000fea0003800000 */
[----:B-1234-:R-:W1:Y:S01]  /*66b0*/  LDS R2, [UR5+0x8] ;  /* 0x00000805ff027984 */ /* 0x01ee620008000800 */
[----:B------:R-:W-:-:S05]  /*66c0*/  HFMA2 R3, -RZ, RZ, 0, 512 ;  /* 0x00006000ff037431 */ /* 0x000fca00000001ff */
[----:B-1----:R-:W-:-:S04]  /*66d0*/  LOP3.LUT R2, R2, 0x6000, R3, 0xd8, !PT ;  /* 0x0000600002027812 */ /* 0x002fc800078ed803 */
[----:B------:R-:W-:-:S05]  /*66e0*/  LOP3.LUT R2, R2, 0x400000, RZ, 0xb8, !PT ;  /* 0x0040000002027812 */ /* 0x000fca00078eb8ff */
[----:B------:R1:W-:Y:S02]  /*66f0*/  STS [UR5+0x8], R2 ;  /* 0x00000802ff007988 */ /* 0x0003e40008000805 */
.L_x_94:
[----:B------:R-:W-:Y:S05]  /*6700*/  BSYNC.RELIABLE B1 ;  /* 0x0000000000017941 */ /* 0x000fea0003800100 */
.L_x_85:
[----:B-1234-:R-:W1:Y:S02]  /*6710*/  @!P1 LDS R2, [UR5+0x8] ;  /* 0x00000805ff029984 */ /* 0x01ee640008000800 */
[----:B-1----:R-:W-:-:S05]  /*6720*/  @!P1 LOP3.LUT R2, R2, 0x8000, RZ, 0xb8, !PT ;  /* 0x0000800002029812 */ /* 0x002fca00078eb8ff */
[----:B------:R1:W-:Y:S02]  /*6730*/  @!P1 STS [UR5+0x8], R2 ;  /* 0x00000802ff009988 */ /* 0x0003e40008000805 */
.L_x_95:
[----:B------:R-:W-:Y:S05]  /*6740*/  BSYNC.RECONVERGENT B0 ;  /* 0x0000000000007941 */ /* 0x000fea0003800200 */
.L_x_84:
        /* <DEDUP_REMOVED lines=15> */
.L_x_96:
[----:B------:R-:W-:Y:S05]  /*6840*/  WARPSYNC.ALL ;  /* 0x0000000000007948 */ /* 0x000fea0003800000 */
[----:B------:R-:W-:Y:S01]  /*6850*/  NOP ;  /* 0x0000000000007918 */ /* 0x000fe20000000000 */
[----:B------:R-:W-:Y:S01]  /*6860*/  UISETP.GE.AND UP0, UPT, UR24, 0x1, UPT ;  /* 0x000000011800788c */ /* 0x000fe2000bf06270 */
[----:B-----5:R-:W-:Y:S05]  /*6870*/  BAR.SYNC.DEFER_BLOCKING 0x5, 0x20 ;  /* 0x0140800000007b1d */ /* 0x020fea0000010000 */
[----:B------:R-:W-:-:S13]  /*6880*/  PLOP3.LUT P0, PT, PT, PT, UP0, 0x80, 0x8 ;  /* 0x000000000008781c */ /* 0x000fda0003f0f008 */
[----:B------:R-:W-:Y:S05]  /*6890*/  @!P0 BRA `(.L_x_97) ;  /* 0x00000008003c8947 */ /* 0x000fea0003800000 */
[----:B------:R-:W5:Y:S01]  /*68a0*/  LDCU UR23, c[0x0][0x3c4] ;  /* 0x00007880ff1777ac */ /* 0x000f620008000800 */
[----:B------:R-:W-:Y:S01]  /*68b0*/  UMOV UR8, URZ ;  /* 0x000000ff00087c82 */ /* 0x000fe20008000000 */
[----:B-----5:R-:W-:-:S12]  /*68c0*/  USHF.R.S32.HI UR23, URZ, 0x1f, UR23 ;  /* 0x0000001fff177899 */ /* 0x020fd80008011417 */
.L_x_103:
        /* <DEDUP_REMOVED lines=27> */
[----:B-1----:R-:W-:-:S06]  /*6a80*/  VIADD R3, R2, 0xffffffe ;  /* 0x0ffffffe02037836 */ /* 0x002fcc0000000000 */
        /* <DEDUP_REMOVED lines=73> */
.L_x_99:
[----:B------:R-:W-:Y:S01]  /*6f20*/  MOV R6, 0x6f50 ;  /* 0x00006f5000067802 */ /* 0x000fe20000000f00 */
[----:B------:R-:W1:Y:S06]  /*6f30*/  LDCU UR25, c[0x0][0x3c4] ;  /* 0x00007880ff1977ac */ /* 0x000e6c0008000800 */
[----:B-1----:R-:W-:Y:S05]  /*6f40*/  CALL.REL.NOINC `(.L_x_77) ;  /* 0x0000006c000c7944 */ /* 0x002fea0003c00000 */
.L_x_100:
[----:B------:R-:W-:-:S05]  /*6f50*/  UMOV UR14, URZ ;  /* 0x000000ff000e7c82 */ /* 0x000fca0008000000 */
.L_x_102:
[----:B------:R-:W-:Y:S02]  /*6f60*/  ULOP3.LUT UP0, URZ, UR8, 0x2, URZ, 0xc0, !UPT ;  /* 0x0000000208ff7892 */ /* 0x000fe4000f80c0ff */
[----:B------:R-:W-:Y:S02]  /*6f70*/  ULOP3.LUT UR5, UR8, 0x1, URZ, 0xc0, !UPT ;  /* 0x0000000108057892 */ /* 0x000fe4000f8ec0ff */
[----:B------:R-:W-:Y:S02]  /*6f80*/  USEL UR4, URZ, 0x1, UP0 ;  /* 0x00000001ff047887 */ /* 0x000fe40008000000 */
[----:B------:R-:W-:Y:S02]  /*6f90*/  ULEA UR17, UR5, UR11, 0x3 ;  /* 0x0000000b05117291 */ /* 0x000fe4000f8e18ff */
[----:B------:R-:W-:-:S06]  /*6fa0*/  USHF.L.U32 UR4, UR4, 0x1f, URZ ;  /* 0x0000001f04047899 */ /* 0x000fcc00080006ff */
[----:B------:R-:W-:-:S04]  /*6fb0*/  IMAD.U32 R2, RZ, RZ, UR4 ;  /* 0x00000004ff027e24 */ /* 0x000fc8000f8e00ff */
[----:B------:R-:W1:Y:S02]  /*6fc0*/  SYNCS.PHASECHK.TRANS64.TRYWAIT P0, [UR17+0x38320], R2 ;  /* 0x03832002ff0075a7 */ /* 0x000e640008001111 */
[----:B-1----:R-:W-:Y:S05]  /*6fd0*/  @!P0 BRA `(.L_x_101) ;  /* 0x0000006000f48947 */ /* 0x002fea0003800000 */
.L_x_215:
[----:B------:R-:W-:Y:S01]  /*6fe0*/  BAR.SYNC.DEFER_BLOCKING 0x5, 0x20 ;  /* 0x0140800000007b1d */ /* 0x000fe20000010000 */
[----:B------:R-:W-:Y:S02]  /*6ff0*/  @!P1 MOV R2, 0x8000 ;  /* 0x0000800000029802 */ /* 0x000fe40000000f00 */
[----:B------:R-:W-:Y:S01]  /*7000*/  ELECT P0, URZ, PT ;  /* 0x0000000000ff782f */ /* 0x000fe20003800000 */
[----:B------:R-:W-:-:S03]  /*7010*/  UIADD3 UR7, UPT, UPT, UR14, UR25, URZ ;  /* 0x000000190e077290 */ /* 0x000fc6000fffe0ff */
[----:B------:R-:W-:Y:S01]  /*7020*/  ISETP.LT.U32.AND P0, PT, R0, 0x20, P0 ;  /* 0x000000200000780c */ /* 0x000fe20000701070 */
[----:B------:R-:W-:Y:S02]  /*7030*/  UIADD3 UR14, UPT, UPT, UR14, 0x80, URZ ;  /* 0x000000800e0e7890 */ /* 0x000fe4000fffe0ff */
[----:B------:R-:W-:Y:S01]  /*7040*/  ULEA UR4, UR5, UR11, 0xf ;  /* 0x0000000b05047291 */ /* 0x000fe2000f8e78ff */
[----:B------:R-:W-:Y:S01]  /*7050*/  UMOV UR19, UR7 ;  /* 0x0000000700137c82 */ /* 0x000fe20008000000 */
[----:B------:R-:W-:-:S08]  /*7060*/  UIADD3 UR8, UPT, UPT, UR8, 0x1, URZ ;  /* 0x0000000108087890 */ /* 0x000fd0000fffe0ff */
[----:B------:R-:W-:Y:S01]  /*7070*/  VOTEU.ANY UP0, P0 ;  /* 0x0000000000ff7886 */ /* 0x000fe20000000100 */
[----:B------:R-:W-:Y:S01]  /*7080*/  VOTEU.ANY UP2, P0 ;  /* 0x0000000000ff7886 */ /* 0x000fe20000040100 */
[----:B------:R-:W-:Y:S01]  /*7090*/  VOTEU.ANY UP3, P0 ;  /* 0x0000000000ff7886 */ /* 0x000fe20000060100 */
[----:B------:R1:W-:Y:S02]  /*70a0*/  @!P1 SYNCS.ARRIVE.TRANS64 RZ, [UR17+0x38310], R2 ;  /* 0x03831002ffff99a7 */ /* 0x0003e40008000011 */
[----:B------:R-:W-:Y:S02]  /*70b0*/  @UP0 UIADD3 UR5, UPT, UPT, UR17, 0x38310, URZ ;  /* 0x0003831011050890 */ /* 0x000fe4000fffe0ff */
[----:B------:R-:W-:Y:S02]  /*70c0*/  @UP0 UIADD3 UR16, UPT, UPT, UR4, 0x4000, URZ ;  /* 0x0000400004100890 */ /* 0x000fe4000fffe0ff */
[----:B------:R-:W-:Y:S01]  /*70d0*/  @UP0 UIADD3 UR17, UPT, UPT, UR17, 0x38310, URZ ;  /* 0x0003831011110890 */ /* 0x000fe2000fffe0ff */
[----:B------:R-:W-:Y:S01]  /*70e0*/  @UP0 UMOV UR6, URZ ;  /* 0x000000ff00060c82 */ /* 0x000fe20008000000 */
[----:B------:R-:W-:Y:S06]  /*70f0*/  BAR.SYNC.DEFER_BLOCKING 0x5, 0x20 ;  /* 0x0140800000007b1d */ /* 0x000fec0000010000 */
[----:B------:R-:W-:-:S02]  /*7100*/  @UP0 UMOV UR18, 0x40 ;  /* 0x0000004000120882 */ /* 0x000fc40000000000 */
[----:B-1----:R-:W1:Y:S01]  /*7110*/  LDC R2, c[0x0][0x3e8] ;  /* 0x0000fa00ff027b82 */ /* 0x002e620000000800 */
[----:B------:R2:W-:Y:S01]  /*7120*/  @UP2 UTMALDG.2D [UR4], [UR20] ;  /* 0x00000004140025b4 */ /* 0x0005e20008008000 */
[----:B-1----:R-:W-:Y:S01]  /*7130*/  ISETP.LE.AND P0, PT, R2, UR14, PT ;  /* 0x0000000e02007c0c */ /* 0x002fe2000bf03270 */
[----:B------:R2:W-:-:S12]  /*7140*/  @UP3 UTMALDG.2D [UR16], [UR20] ;  /* 0x00000010140035b4 */ /* 0x0005d80008008000 */
[----:B--2---:R-:W-:Y:S05]  /*7150*/  @!P0 BRA `(.L_x_102) ;  /* 0xfffffffc00808947 */ /* 0x004fea000383ffff */
.L_x_98:
[----:B------:R-:W-:Y:S01]  /*7160*/  PLOP3.LUT P0, PT, PT, PT, UP6, 0x80, 0x8 ;  /* 0x000000000008781c */ /* 0x000fe20003f0f068 */
[----:B------:R-:W-:-:S12]  /*7170*/  UIADD3 UR22, UPT, UPT, UR12, UR22, URZ ;  /* 0x000000160c167290 */ /* 0x000fd8000fffe0ff */
[----:B------:R-:W-:Y:S05]  /*7180*/  @P0 BRA `(.L_x_103) ;  /* 0xfffffff400d00947 */ /* 0x000fea000383ffff */
.L_x_97:
[----:B------:R-:W-:Y:S08]  /*7190*/  BAR.SYNC.DEFER_BLOCKING 0x1 ;  /* 0x0040000000007b1d */ /* 0x000ff00000010000 */
[----:B------:R-:W5:-:S00]  /*71a0*/  USETMAXREG.DEALLOC.CTAPOOL 0x18 ;  /* 0x00000018000079c8 */ /* 0x000f4000080e0500 */
[----:B-----5:R-:W-:Y:S05]  /*71b0*/  BRA `(.L_x_1) ;  /* 0xffffff9000447947 */ /* 0x020fea000383ffff */
.L_x_104:
        /* <DEDUP_REMOVED lines=90> */
.L_x_117:
[----:B------:R-:W-:Y:S01]  /*7760*/  BAR.SYNC.DEFER_BLOCKING 0x3, 0x20 ;  /* 0x00c0800000007b1d */ /* 0x000fe20000010000 */
[----:B------:R-:W-:-:S06]  /*7770*/  ULOP3.LUT UR6, UR4, 0x1, URZ, 0xc0, !UPT ;  /* 0x0000000104067892 */ /* 0x000fcc000f8ec0ff */
[----:B------:R-:W-:-:S04]  /*7780*/  IMAD R2, RZ, RZ, -UR6 ;  /* 0x80000006ff027e24 */ /* 0x000fc8000f8e02ff */
[----:B------:R-:W-:-:S04]  /*7790*/  IMAD.U32 R2, R2, -0x80000000, RZ ;  /* 0x8000000002027824 */ /* 0x000fc800078e00ff */
[----:B------:R-:W1:Y:S02]  /*77a0*/  SYNCS.PHASECHK.TRANS64.TRYWAIT P0, [UR11+0x383c0], R2 ;  /* 0x0383c002ff0075a7 */ /* 0x000e64000800110b */
[----:B-1----:R-:W-:Y:S05]  /*77b0*/  @!P0 BRA `(.L_x_106) ;  /* 0x0000005c00088947 */ /* 0x002fea0003800000 */
.L_x_216:
[----:B------:R-:W1:Y:S02]  /*77c0*/  SYNCS.PHASECHK.TRANS64.TRYWAIT P0, [UR11+0x383b0], R2 ;  /* 0x0383b002ff0075a7 */ /* 0x000e64000800110b */
[----:B-1----:R-:W-:Y:S05]  /*77d0*/  @!P0 BRA `(.L_x_107) ;  /* 0x0000005c000c8947 */ /* 0x002fea0003800000 */
.L_x_217:
[----:B------:R-:W-:Y:S01]  /*77e0*/  PLOP3.LUT P0, PT, PT, PT, UP1, 0x40, 0x4 ;  /* 0x000000000004781c */ /* 0x000fe20003f0e818 */
[----:B------:R-:W-:-:S04]  /*77f0*/  UIADD3 UR4, UPT, UPT, UR4, 0x1, URZ ;  /* 0x0000000104047890 */ /* 0x000fc8000fffe0ff */
[----:B------:R-:W-:-:S08]  /*7800*/  UISETP.NE.AND UP0, UPT, UR4, UR77, UPT ;  /* 0x0000004d0400728c */ /* 0x000fd0000bf05270 */
[----:B------:R-:W-:Y:S05]  /*7810*/  @P0 BRA `(.L_x_108) ;  /* 0x0000000400d80947 */ /* 0x000fea0003800000 */
[----:B------:R-:W-:Y:S01]  /*7820*/  USHF.L.U32 UR18, UR5, 0x1e, URZ ;  /* 0x0000001e05127899 */ /* 0x000fe200080006ff */
[----:B------:R-:W-:Y:S01]  /*7830*/  UMOV UR6, URZ ;  /* 0x000000ff00067c82 */ /* 0x000fe20008000000 */
[----:B------:R-:W-:-:S10]  /*7840*/  UMOV UR7, URZ ;  /* 0x000000ff00077c82 */ /* 0x000fd40008000000 */
.L_x_116:
[----:B------:R-:W-:Y:S01]  /*7850*/  BAR.SYNC.DEFER_BLOCKING 0x3, 0x20 ;  /* 0x00c0800000007b1d */ /* 0x000fe20000010000 */
[----:B------:R-:W-:Y:S02]  /*7860*/  USHF.R.S32.HI UR8, URZ, 0x1f, UR18 ;  /* 0x0000001fff087899 */ /* 0x000fe40008011412 */
[----:B------:R-:W-:Y:S02]  /*7870*/  ULOP3.LUT UR9, UR5, 0x1, URZ, 0xc0, !UPT ;  /* 0x0000000105097892 */ /* 0x000fe4000f8ec0ff */
[----:B------:R-:W-:Y:S02]  /*7880*/  USHF.L.U32 UR8, UR8, 0x1f, URZ ;  /* 0x0000001f08087899 */ /* 0x000fe400080006ff */
[----:B------:R-:W-:-:S04]  /*7890*/  ULEA UR19, UR9, UR11, 0x3 ;  /* 0x0000000b09137291 */ /* 0x000fc8000f8e18ff */
[----:B------:R-:W-:-:S05]  /*78a0*/  MOV R2, UR8 ;  /* 0x0000000800027c02 */ /* 0x000fca0008000f00 */
[----:B------:R-:W1:Y:S02]  /*78b0*/  SYNCS.PHASECHK.TRANS64.TRYWAIT P0, [UR19+0x38310], R2 ;  /* 0x03831002ff0075a7 */ /* 0x000e640008001113 */
[----:B-1----:R-:W-:Y:S05]  /*78c0*/  @!P0 BRA `(.L_x_109) ;  /* 0x0000005800dc8947 */ /* 0x002fea0003800000 */
.L_x_218:
[----:B------:R-:W-:-:S04]  /*78d0*/  ULOP3.LUT UR8, UR9, 0x1, URZ, 0x3c, !UPT ;  /* 0x0000000109087892 */ /* 0x000fc8000f8e3cff */
[----:B------:R-:W-:-:S06]  /*78e0*/  USHF.L.U32 UR8, UR8, 0x1f, URZ ;  /* 0x0000001f08087899 */ /* 0x000fcc00080006ff */
[----:B------:R-:W-:-:S04]  /*78f0*/  IMAD.U32 R4, RZ, RZ, UR8 ;  /* 0x00000008ff047e24 */ /* 0x000fc8000f8e00ff */
[----:B------:R-:W1:Y:S02]  /*7900*/  SYNCS.PHASECHK.TRANS64.TRYWAIT P0, [UR11+0x383f0], R4 ;  /* 0x0383f004ff0075a7 */ /* 0x000e64000800110b */
[----:B-1----:R-:W-:Y:S05]  /*7910*/  @!P0 BRA `(.L_x_110) ;  /* 0x0000005800d88947 */ /* 0x002fea0003800000 */
.L_x_219:
        /* <DEDUP_REMOVED lines=12> */
[----:B------:R-:W-:Y:S01]  /*79e0*/  USHF.R.U32.HI UR8, URZ, 0x4, UR8 ;  /* 0x00000004ff087899 */ /* 0x000fe20008011608 */
[----:B------:R-:W-:Y:S01]  /*79f0*/  UMOV UR70, UR15 ;  /* 0x0000000f00467c82 */ /* 0x000fe20008000000 */
[----:B------:R-:W-:Y:S02]  /*7a00*/  UMOV UR71, 0x40000040 ;  /* 0x4000004000477882 */ /* 0x000fe40000000000 */
[----:B------:R-:W-:Y:S01]  /*7a10*/  USGXT.U32 UR62, UR8, 0xe ;  /* 0x0000000e083e789a */ /* 0x000fe20008000000 */
[----:B------:R-:W-:Y:S02]  /*7a20*/  UMOV UR63, 0x40000040 ;  /* 0x40000040003f7882 */ /* 0x000fe40000000000 */
[----:B------:R-:W-:Y:S01]  /*7a30*/  UMOV UR8, URZ ;  /* 0x000000ff00087c82 */ /* 0x000fe20008000000 */
[----:B------:R-:W-:-:S02]  /*7a40*/  UIADD3 UR60, UP2, UPT, UR62, 0x4000002, URZ ;  /* 0x040000023e3c7890 */ /* 0x000fc4000ff5e0ff */
[----:B------:R-:W-:Y:S02]  /*7a50*/  ULOP3.LUT UR62, UR62, 0x4000000, URZ, 0xfc, !UPT ;  /* 0x040000003e3e7892 */ /* 0x000fe4000f8efcff */
[----:B------:R-:W-:Y:S02]  /*7a60*/  UIADD3.X UR61, UPT, UPT, UR8, 0x40000040, URZ, UP2, !UPT ;  /* 0x40000040083d7890 */ /* 0x000fe400097fe4ff */
[----:B------:R-:W-:Y:S02]  /*7a70*/  UIADD3 UR58, UP2, UPT, UR60, 0x2, URZ ;  /* 0x000000023c3a7890 */ /* 0x000fe4000ff5e0ff */
[----:B------:R-:W-:Y:S02]  /*7a80*/  UIADD3 UR50, UP3, UPT, UR60, 0x4, URZ ;  /* 0x000000043c327890 */ /* 0x000fe4000ff7e0ff */
[----:B------:R-:W-:Y:S01]  /*7a90*/  UIADD3.X UR59, UPT, UPT, UR61, URZ, URZ, UP2, !UPT ;  /* 0x000000ff3d3b7290 */ /* 0x000fe200097fe4ff */
[----:B------:R1:W-:Y:S01]  /*7aa0*/  UTCHMMA gdesc[UR70], gdesc[UR62], tmem[UR17], tmem[UR52], idesc[UR53], !UPT ;  /* 0x00ff343e460075ea */ /* 0x0003e2000f800011 */
[----:B------:R-:W-:-:S02]  /*7ab0*/  UIADD3 UR54, UP2, UPT, UR60, 0x3fe, URZ ;  /* 0x000003fe3c367890 */ /* 0x000fc4000ff5e0ff */
[----:B------:R-:W-:Y:S02]  /*7ac0*/  UIADD3.X UR51, UPT, UPT, UR61, URZ, URZ, UP3, !UPT ;  /* 0x000000ff3d337290 */ /* 0x000fe40009ffe4ff */
[----:B------:R-:W-:Y:S02]  /*7ad0*/  UIADD3.X UR55, UPT, UPT, UR61, URZ, URZ, UP2, !UPT ;  /* 0x000000ff3d377290 */ /* 0x000fe400097fe4ff */
[----:B------:R-:W-:Y:S01]  /*7ae0*/  UIADD3 UR56, UP2, UPT, UR60, 0x400, URZ ;  /* 0x000004003c387890 */ /* 0x000fe2000ff5e0ff */
[----:B------:R-:W-:Y:S01]  /*7af0*/  UMOV UR48, 0x0 ;  /* 0x0000000000307882 */ /* 0x000fe20000000000 */
[----:B------:R-:W-:Y:S01]  /*7b00*/  UMOV UR49, 0x4200490 ;  /* 0x0420049000317882 */ /* 0x000fe20000000000 */
[----:B-1----:R-:W-:Y:S02]  /*7b10*/  UIADD3 UR52, UP3, UPT, UR60, 0x402, URZ ;  /* 0x000004023c347890 */ /* 0x002fe4000ff7e0ff */
[----:B------:R1:W-:Y:S01]  /*7b20*/  UTCHMMA gdesc[UR20], gdesc[UR60], tmem[UR17], tmem[UR48], idesc[UR49], UPT ;  /* 0x00ff303c140075ea */ /* 0x0003e2000b800011 */
[----:B------:R-:W-:Y:S01]  /*7b30*/  UIADD3.X UR57, UPT, UPT, UR61, URZ, URZ, UP2, !UPT ;  /* 0x000000ff3d397290 */ /* 0x000fe200097fe4ff */
[----:B------:R-:W-:Y:S01]  /*7b40*/  UMOV UR68, 0x0 ;  /* 0x0000000000447882 */ /* 0x000fe20000000000 */
[----:B------:R-:W-:Y:S01]  /*7b50*/  UMOV UR69, 0x4200490 ;  /* 0x0420049000457882 */ /* 0x000fe20000000000 */
[----:B------:R-:W-:Y:S01]  /*7b60*/  UMOV UR8, 0x0 ;  /* 0x0000000000087882 */ /* 0x000fe20000000000 */
[----:B------:R-:W-:Y:S01]  /*7b70*/  UMOV UR9, 0x4200490 ;  /* 0x0420049000097882 */ /* 0x000fe20000000000 */
[----:B------:R-:W-:Y:S01]  /*7b80*/  UTCHMMA gdesc[UR24], gdesc[UR58], tmem[UR17], tmem[UR68], idesc[UR69], UPT ;  /* 0x00ff443a180075ea */ /* 0x000fe2000b800011 */
[----:B------:R-:W-:Y:S01]  /*7b90*/  UIADD3.X UR53, UPT, UPT, UR61, URZ, URZ, UP3, !UPT ;  /* 0x000000ff3d357290 */ /* 0x000fe20009ffe4ff */
[----:B------:R2:W-:Y:S01]  /*7ba0*/  UTCHMMA gdesc[UR26], gdesc[UR50], tmem[UR17], tmem[UR8], idesc[UR9], UPT ;  /* 0x00ff08321a0075ea */ /* 0x0005e2000b800011 */
[----:B-1----:R-:W-:Y:S01]  /*7bb0*/  UIADD3 UR48, UP2, UPT, UR60, 0x404, URZ ;  /* 0x000004043c307890 */ /* 0x002fe2000ff5e0ff */
[----:B------:R-:W-:Y:S01]  /*7bc0*/  UMOV UR66, 0x0 ;  /* 0x0000000000427882 */ /* 0x000fe20000000000 */
[----:B------:R-:W-:-:S02]  /*7bd0*/  UMOV UR67, 0x4200490 ;  /* 0x0420049000437882 */ /* 0x000fc40000000000 */
[----:B------:R-:W-:Y:S01]  /*7be0*/  UIADD3.X UR49, UPT, UPT, UR61, URZ, URZ, UP2, !UPT ;  /* 0x000000ff3d317290 */ /* 0x000fe200097fe4ff */
[----:B------:R1:W-:Y:S01]  /*7bf0*/  UTCHMMA gdesc[UR28], gdesc[UR54], tmem[UR17], tmem[UR66], idesc[UR67], UPT ;  /* 0x00ff42361c0075ea */ /* 0x0003e2000b800011 */
[----:B------:R-:W-:Y:S01]  /*7c00*/  UMOV UR64, 0x0 ;  /* 0x0000000000407882 */ /* 0x000fe20000000000 */
[----:B------:R-:W-:Y:S01]  /*7c10*/  UMOV UR65, 0x4200490 ;  /* 0x0420049000417882 */ /* 0x000fe20000000000 */
[----:B------:R-:W-:Y:S01]  /*7c20*/  UMOV UR70, 0x0 ;  /* 0x0000000000467882 */ /* 0x000fe20000000000 */
[----:B--2---:R-:W-:Y:S01]  /*7c30*/  UIADD3 UR8, UPT, UPT, UR11, 0x383a0, URZ ;  /* 0x000383a00b087890 */ /* 0x004fe2000fffe0ff */
[----:B------:R1:W-:Y:S01]  /*7c40*/  UTCHMMA gdesc[UR30], gdesc[UR56], tmem[UR17], tmem[UR64], idesc[UR65], UPT ;  /* 0x00ff40381e0075ea */ /* 0x0003e2000b800011 */
[----:B------:R-:W-:Y:S01]  /*7c50*/  UMOV UR71, 0x4200490 ;  /* 0x0420049000477882 */ /* 0x000fe20000000000 */
[----:B------:R-:W-:Y:S01]  /*7c60*/  UMOV UR9, URZ ;  /* 0x000000ff00097c82 */ /* 0x000fe20008000000 */
[----:B------:R1:W-:Y:S01]  /*7c70*/  UTCHMMA gdesc[UR32], gdesc[UR52], tmem[UR17], tmem[UR70], idesc[UR71], UPT ;  /* 0x00ff4634200075ea */ /* 0x0003e2000b800011 */
[----:B------:R1:W-:Y:S02]  /*7c80*/  UTCHMMA gdesc[UR34], gdesc[UR48], tmem[UR17], tmem[UR68], idesc[UR69], UPT ;  /* 0x00ff4430220075ea */ /* 0x0003e4000b800011 */
[----:B------:R-:W-:-:S02]  /*7c90*/  UMOV UR8, UR8 ;  /* 0x0000000800087c82 */ /* 0x000fc40008000000 */
[----:B------:R1:W-:Y:S01]  /*7ca0*/  UTCBAR [UR8], URZ ;  /* 0x000000ff080073e9 */ /* 0x0003e200080000ff */
[----:B------:R-:W2:Y:S02]  /*7cb0*/  SYNCS.PHASECHK.TRANS64.TRYWAIT P0, [UR11+0x38400], R4 ;  /* 0x03840004ff0075a7 */ /* 0x000ea4000800110b */
[----:B-12---:R-:W-:Y:S05]  /*7cc0*/  @!P0 BRA `(.L_x_113) ;  /* 0x0000005400f88947 */ /* 0x006fea0003800000 */
.L_x_220:
[----:B------:R-:W-:Y:S01]  /*7cd0*/  ELECT P0, URZ, PT ;  /* 0x0000000000ff782f */ /* 0x000fe20003800000 */
        /* <DEDUP_REMOVED lines=8> */
[----:B-1----:R-:W-:Y:S01]  /*7d60*/  UTCHMMA gdesc[UR64], gdesc[UR62], tmem[UR14], tmem[UR8], idesc[UR9], !UPT ;  /* 0x00ff083e400075ea */ /* 0x002fe2000f80000e */
[----:B------:R-:W-:Y:S01]  /*7d70*/  UMOV UR74, 0x0 ;  /* 0x00000000004a7882 */ /* 0x000fe20000000000 */
[----:B------:R-:W-:Y:S01]  /*7d80*/  UMOV UR75, 0x4200490 ;  /* 0x04200490004b7882 */ /* 0x000fe20000000000 */
[----:B------:R-:W-:Y:S01]  /*7d90*/  UTCHMMA gdesc[UR22], gdesc[UR60], tmem[UR14], tmem[UR72], idesc[UR73], UPT ;  /* 0x00ff483c160075ea */ /* 0x000fe2000b80000e */
[----:B------:R-:W-:Y:S01]  /*7da0*/  UMOV UR66, 0x0 ;  /* 0x0000000000427882 */ /* 0x000fe20000000000 */
[----:B------:R-:W-:Y:S01]  /*7db0*/  UMOV UR67, 0x4200490 ;  /* 0x0420049000437882 */ /* 0x000fe20000000000 */
[----:B------:R1:W-:Y:S01]  /*7dc0*/  UTCHMMA gdesc[UR36], gdesc[UR58], tmem[UR14], tmem[UR74], idesc[UR75], UPT ;  /* 0x00ff4a3a240075ea */ /* 0x0003e2000b80000e */
[----:B------:R-:W-:Y:S01]  /*7dd0*/  UMOV UR68, 0x0 ;  /* 0x0000000000447882 */ /* 0x000fe20000000000 */
[----:B------:R-:W-:Y:S01]  /*7de0*/  UMOV UR69, 0x4200490 ;  /* 0x0420049000457882 */ /* 0x000fe20000000000 */
[----:B------:R-:W-:Y:S01]  /*7df0*/  UMOV UR70, 0x0 ;  /* 0x0000000000467882 */ /* 0x000fe20000000000 */
[----:B------:R-:W-:Y:S01]  /*7e00*/  UMOV UR71, 0x4200490 ;  /* 0x0420049000477882 */ /* 0x000fe20000000000 */
[----:B------:R2:W-:Y:S01]  /*7e10*/  UTCHMMA gdesc[UR38], gdesc[UR50], tmem[UR14], tmem[UR66], idesc[UR67], UPT ;  /* 0x00ff4232260075ea */ /* 0x0005e2000b80000e */
[----:B------:R3:W-:Y:S01]  /*7e20*/  UTCHMMA gdesc[UR40], gdesc[UR54], tmem[UR14], tmem[UR68], idesc[UR69], UPT ;  /* 0x00ff4436280075ea */ /* 0x0007e2000b80000e */
[----:B------:R3:W-:Y:S01]  /*7e30*/  UTCHMMA gdesc[UR42], gdesc[UR56], tmem[UR14], tmem[UR70], idesc[UR71], UPT ;  /* 0x00ff46382a0075ea */ /* 0x0007e2000b80000e */
[----:B------:R3:W-:Y:S01]  /*7e40*/  UTCHMMA gdesc[UR44], gdesc[UR52], tmem[UR14], tmem[UR8], idesc[UR9], UPT ;  /* 0x00ff08342c0075ea */ /* 0x0007e2000b80000e */
[----:B-1----:R-:W-:Y:S01]  /*7e50*/  UIADD3 UR58, UPT, UPT, UR11, 0x38390, URZ ;  /* 0x000383900b3a7890 */ /* 0x002fe2000fffe0ff */
[----:B------:R-:W-:Y:S01]  /*7e60*/  UMOV UR59, URZ ;  /* 0x000000ff003b7c82 */ /* 0x000fe20008000000 */
[----:B--2---:R-:W-:Y:S01]  /*7e70*/  UMOV UR50, 0x0 ;  /* 0x0000000000327882 */ /* 0x004fe20000000000 */
[----:B------:R-:W-:-:S02]  /*7e80*/  UMOV UR51, 0x4200490 ;  /* 0x0420049000337882 */ /* 0x000fc40000000000 */
[----:B------:R3:W-:Y:S01]  /*7e90*/  UTCHMMA gdesc[UR46], gdesc[UR48], tmem[UR14], tmem[UR50], idesc[UR51], UPT ;  /* 0x00ff32302e0075ea */ /* 0x0007e2000b80000e */
[----:B------:R-:W-:Y:S06]  /*7ea0*/  @!P0 BRA `(.L_x_114) ;  /* 0x00000000001c8947 */ /* 0x000fec0003800000 */
[----:B---3--:R-:W-:Y:S02]  /*7eb0*/  UMOV UR8, UR58 ;  /* 0x0000003a00087c82 */ /* 0x008fe40008000000 */
[----:B------:R1:W-:Y:S01]  /*7ec0*/  UTCBAR [UR8], URZ ;  /* 0x000000ff080073e9 */ /* 0x0003e200080000ff */
[----:B------:R-:W-:Y:S05]  /*7ed0*/  BRA `(.L_x_114) ;  /* 0x0000000000107947 */ /* 0x000fea0003800000 */
.L_x_112:
[----:B------:R-:W1:Y:S02]  /*7ee0*/  SYNCS.PHASECHK.TRANS64.TRYWAIT P0, [UR11+0x38400], R4 ;  /* 0x03840004ff0075a7 */ /* 0x000e64000800110b */
[----:B-1----:R-:W-:Y:S05]  /*7ef0*/  @!P0 BRA `(.L_x_115) ;  /* 0x0000005400788947 */ /* 0x002fea0003800000 */
.L_x_221:
[----:B------:R1:W-:Y:S06]  /*7f00*/  MEMBAR.ALL.CTA ;  /* 0x0000000000007992 */ /* 0x0003ec0000008000 */
[----:B-1----:R-:W2:Y:S02]  /*7f10*/  FENCE.VIEW.ASYNC.S ;  /* 0x00000000000073c6 */ /* 0x002ea40000000000 */
.L_x_114:
[----:B-1-3--:R-:W-:Y:S05]  /*7f20*/  BSYNC.RECONVERGENT B0 ;  /* 0x0000000000007941 */ /* 0x00afea0003800200 */
.L_x_111:
[----:B------:R-:W-:Y:S01]  /*7f30*/  UIADD3 UR6, UP2, UPT, URZ, UR6, URZ ;  /* 0x00000006ff067290 */ /* 0x000fe2000ff5e0ff */
[----:B--2---:R-:W-:Y:S01]  /*7f40*/  SYNCS.ARRIVE.TRANS64.A1T0 RZ, [UR19+0x38320], RZ ;  /* 0x038320ffffff79a7 */ /* 0x004fe20008100013 */
[----:B------:R-:W-:Y:S02]  /*7f50*/  UIADD3 UR5, UPT, UPT, UR5, 0x1, URZ ;  /* 0x0000000105057890 */ /* 0x000fe4000fffe0ff */
[----:B------:R-:W-:Y:S01]  /*7f60*/  UIADD3.X UR18, UPT, UPT, UR18, 0x40000000, URZ, UP2, !UPT ;  /* 0x4000000012127890 */ /* 0x000fe200097fe4ff */
[----:B------:R-:W-:Y:S11]  /*7f70*/  @!P1 BRA `(.L_x_116) ;  /* 0xfffffff800349947 */ /* 0x000ff6000383ffff */
.L_x_108:
[----:B------:R-:W-:Y:S01]  /*7f80*/  PLOP3.LUT P0, PT, PT, PT, UP0, 0x80, 0x8 ;  /* 0x000000000008781c */ /* 0x000fe20003f0f008 */
[----:B------:R-:W-:Y:S01]  /*7f90*/  SYNCS.ARRIVE.TRANS64.A1T0 RZ, [UR11+0x383e0], RZ ;  /* 0x0383e0ffffff79a7 */ /* 0x000fe2000810000b */
[----:B------:R-:W-:Y:S11]  /*7fa0*/  SYNCS.ARRIVE.TRANS64.A1T0 RZ, [UR11+0x383d0], RZ ;  /* 0x0383d0ffffff79a7 */ /* 0x000ff6000810000b */
[----:B------:R-:W-:Y:S05]  /*7fb0*/  @P0 BRA `(.L_x_117) ;  /* 0xfffffff400e80947 */ /* 0x000fea000383ffff */
.L_x_105:
[----:B------:R-:W-:Y:S08]  /*7fc0*/  BAR.SYNC.DEFER_BLOCKING 0x1 ;  /* 0x0040000000007b1d */ /* 0x000ff00000010000 */
[----:B------:R-:W1:-:S00]  /*7fd0*/  USETMAXREG.DEALLOC.CTAPOOL 0x18 ;  /* 0x00000018000079c8 */ /* 0x000e4000080e0500 */
[----:B-1----:R-:W-:Y:S05]  /*7fe0*/  BRA `(.L_x_1) ;  /* 0xffffff8000b87947 */ /* 0x002fea000383ffff */
.L_x_0:
[----:B------:R-:W-:-:S08]  /*7ff0*/  NOP ;  /* 0x0000000000007918 */ /* 0x000fd00000000000 */
[----:B------:R-:W2:Y:S02]  /*8000*/  USETMAXREG.TRY_ALLOC.CTAPOOL UP0, 0xc8 ;  /* 0x000000c8000079c8 */ /* 0x000ea40008000600 */
[----:B--2---:R-:W-:-:S13]  /*8010*/  PLOP3.LUT P0, PT, PT, PT, UP0, 0x80, 0x8 ;  /* 0x000000000008781c */ /* 0x004fda0003f0f008 */
[----:B------:R-:W-:Y:S05]  /*8020*/  @!P0 BRA `(.L_x_0) ;  /* 0xfffffffc00f08947 */ /* 0x000fea000383ffff */
[----:B-1----:R-:W1:Y:S02]  /*8030*/  S2R R0, SR_TID.X ;  /* 0x0000000000007919 */ /* 0x002e640000002100 */
[----:B-1----:R-:W-:-:S13]  /*8040*/  ISETP.GE.U32.AND P2, PT, R0, 0x20, PT ;  /* 0x000000200000780c */ /* 0x002fda0003f46070 */
[----:B------:R-:W-:Y:S05]  /*8050*/  @P2 BRA `(.L_x_118) ;  /* 0x0000000000b02947 */ /* 0x000fea0003800000 */
[----:B------:R-:W1:Y:S01]  /*8060*/  S2UR UR5, SR_CgaCtaId ;  /* 0x00000000000579c3 */ /* 0x000e620000008800 */
[----:B------:R-:W-:Y:S01]  /*8070*/  NOP ;  /* 0x0000000000007918 */ /* 0x000fe20000000000 */
[----:B------:R-:W-:Y:S02]  /*8080*/  UMOV UR4, 0x40 ;  /* 0x0000004000047882 */ /* 0x000fe40000000000 */
[----:B-1----:R-:W-:-:S09]  /*8090*/  ULEA UR4, UR5, UR4, 0x18 ;  /* 0x0000000405047291 */ /* 0x002fd2000f8ec0ff */
[----:B------:R-:W1:Y:S02]  /*80a0*/  LDS.U8 R0, [UR4] ;  /* 0x00000004ff007984 */ /* 0x000e640008000000 */
[----:B-1----:R-:W-:-:S13]  /*80b0*/  ISETP.NE.AND P0, PT, R0, RZ, PT ;  /* 0x000000ff0000720c */ /* 0x002fda0003f05270 */
[----:B------:R-:W-:Y:S05]  /*80c0*/  @P0 BRA `(.L_x_119) ;  /* 0x00000000007c0947 */ /* 0x000fea0003800000 */
[----:B------:R-:W-:-:S13]  /*80d0*/  ELECT P0, URZ, PT ;  /* 0x0000000000ff782f */ /* 0x000fda0003800000 */
[----:B------:R-:W-:Y:S05]  /*80e0*/  @!P0 BRA `(.L_x_120) ;  /* 0x0000000000848947 */ /* 0x000fea0003800000 */
[----:B------:R-:W-:Y:S01]  /*80f0*/  UMOV UR4, 0x8 ;  /* 0x0000000800047882 */ /* 0x000fe20000000000 */
[----:B------:R-:W-:Y:S02]  /*8100*/  IMAD.MOV.U32 R4, RZ, RZ, 0x1 ;  /* 0x00000001ff047424 */ /* 0x000fe400078e00ff */
[----:B------:R-:W-:Y:S02]  /*8110*/  IMAD.MOV.U32 R5, RZ, RZ, 0xff ;  /* 0x000000ffff057424 */ /* 0x000fe400078e00ff */
[----:B------:R-:W-:Y:S04]  /*8120*/  DEPBAR.LE SB1, 0x36 ;  /* 0x00009d800000791a */ /* 0x000fe80000000000 */
[----:B------:R-:W1:Y:S02]  /*8130*/  UTCATOMSWS.FIND_AND_SET.ALIGN UP0, UR4, UR4 ;  /* 0x00000004000475e3 */ /* 0x000e640008000800 */
[----:B-1----:R-:W-:-:S04]  /*8140*/  PLOP3.LUT P0, PT, PT, PT, UP0, 0x80, 0x8 ;  /* 0x000000000008781c */ /* 0x002fc80003f0f008 */
[----:B------:R-:W-:-:S04]  /*8150*/  SEL R0, RZ, 0xffffffff, !P0 ;  /* 0xffffffffff007807 */ /* 0x000fc80004000000 */
[----:B------:R-:W-:Y:S01]  /*8160*/  ISETP.NE.AND P0, PT, R0, RZ, PT ;  /* 0x000000ff0000720c */ /* 0x000fe20003f05270 */
[----:B------:R-:W-:-:S12]  /*8170*/  IMAD.U32 R0, RZ, RZ, UR4 ;  /* 0x00000004ff007e24 */ /* 0x000fd8000f8e00ff */
[----:B------:R-:W-:Y:S05]  /*8180*/  @P0 BRA `(.L_x_121) ;  /* 0x0000000000240947 */ /* 0x000fea0003800000 */
.L_x_122:
[----:B------:R-:W-:Y:S05]  /*8190*/  NANOSLEEP 0x64 ;  /* 0x000000640000795d */ /* 0x000fea0003800000 */
[----:B------:R-:W-:-:S05]  /*81a0*/  UMOV UR4, 0x8 ;  /* 0x0000000800047882 */ /* 0x000fca0000000000 */
[----:B------:R-:W-:Y:S04]  /*81b0*/  DEPBAR.LE SB1, 0x36 ;  /* 0x00009d800000791a */ /* 0x000fe80000000000 */
[----:B------:R-:W1:Y:S02]  /*81c0*/  UTCATOMSWS.FIND_AND_SET.ALIGN UP0, UR4, UR4 ;  /* 0x00000004000475e3 */ /* 0x000e640008000800 */
[----:B-1----:R-:W-:-:S04]  /*81d0*/  PLOP3.LUT P0, PT, PT, PT, UP0, 0x80, 0x8 ;  /* 0x000000000008781c */ /* 0x002fc80003f0f008 */
[----:B------:R-:W-:-:S04]  /*81e0*/  SEL R0, RZ, 0xffffffff, !P0 ;  /* 0xffffffffff007807 */ /* 0x000fc80004000000 */
[----:B------:R-:W-:Y:S01]  /*81f0*/  ISETP.NE.AND P0, PT, R0, RZ, PT ;  /* 0x000000ff0000720c */ /* 0x000fe20003f05270 */
[----:B------:R-:W-:-:S12]  /*8200*/  IMAD.U32 R0, RZ, RZ, UR4 ;  /* 0x00000004ff007e24 */ /* 0x000fd8000f8e00ff */
[----:B------:R-:W-:Y:S05]  /*8210*/  @!P0 BRA `(.L_x_122) ;  /* 0xfffffffc00dc8947 */ /* 0x000fea000383ffff */
.L_x_121:
[C---:B------:R-:W-:Y:S01]  /*8220*/  VIADD R3, R0.reuse, 0x10 ;  /* 0x0000001000037836 */ /* 0x040fe20000000000 */
[----:B------:R-:W-:Y:S01]  /*8230*/  UMOV UR4, 0x50 ;  /* 0x0000005000047882 */ /* 0x000fe20000000000 */
[----:B------:R-:W-:Y:S01]  /*8240*/  SHF.L.U32 R2, R5, R0, RZ ;  /* 0x0000000005027219 */ /* 0x000fe200000006ff */
[----:B------:R-:W-:Y:S01]  /*8250*/  ULEA UR4, UR5, UR4, 0x18 ;  /* 0x0000000405047291 */ /* 0x000fe2000f8ec0ff */
[----:B------:R-:W-:Y:S01]  /*8260*/  IMAD.SHL.U32 R0, R0, 0x20, RZ ;  /* 0x0000002000007824 */ /* 0x000fe200078e00ff */
[----:B------:R-:W-:-:S04]  /*8270*/  SHF.L.U32 R3, R4, R3, RZ ;  /* 0x0000000304037219 */ /* 0x000fc800000006ff */
[----:B------:R-:W-:-:S05]  /*8280*/  LOP3.LUT R2, R3, R2, RZ, 0xfc, !PT ;  /* 0x0000000203027212 */ /* 0x000fca00078efcff */
[----:B------:R1:W-:Y:S04]  /*8290*/  ATOMS.OR RZ, [UR4], R2 ;  /* 0x00000002ffff798c */ /* 0x0003e8000b000004 */
[----:B------:R1:W-:Y:S01]  /*82a0*/  STS [UR11], R0 ;  /* 0x00000000ff007988 */ /* 0x0003e2000800080b */
[----:B------:R-:W-:Y:S05]  /*82b0*/  BRA `(.L_x_120) ;  /* 0x0000000000107947 */ /* 0x000fea0003800000 */
.L_x_119:
[----:B------:R-:W-:Y:S02]  /*82c0*/  MOV R0, 0xffffffff ;  /* 0xffffffff00007802 */ /* 0x000fe40000000f00 */
[----:B------:R-:W-:-:S03]  /*82d0*/  MOV R2, 0x8300 ;  /* 0x0000830000027802 */ /* 0x000fc60000000f00 */
[----:B------:R1:W-:Y:S04]  /*82e0*/  STS [UR11], R0 ;  /* 0x00000000ff007988 */ /* 0x0003e8000800080b */
[----:B-1----:R-:W-:Y:S05]  /*82f0*/  CALL.REL.NOINC `($__internal_1_$__cuda_sm10x_tcgen05_guardrail_trap_phase_invalid_during_alloc) ;  /* 0x0000005000c07944 */ /* 0x002fea0003c00000 */
.L_x_120:
[----:B------:R-:W-:Y:S05]  /*8300*/  WARPSYNC.ALL ;  /* 0x0000000000007948 */ /* 0x000fea0003800000 */
[----:B------:R-:W-:Y:S01]  /*8310*/  NOP ;  /* 0x0000000000007918 */ /* 0x000fe20000000000 */
.L_x_118:
[----:B------:R-:W2:Y:S08]  /*8320*/  S2UR UR4, SR_CgaCtaId ;  /* 0x00000000000479c3 */ /* 0x000eb00000008800 */
[----:B------:R-:W-:Y:S06]  /*8330*/  BAR.SYNC.DEFER_BLOCKING 0x0, 0x100 ;  /* 0x0004000000007b1d */ /* 0x000fec0000010000 */
[----:B------:R-:W-:Y:S01]  /*8340*/  UMOV UR11, 0x400 ;  /* 0x00000400000b7882 */ /* 0x000fe20000000000 */
[----:B------:R-:W3:Y:S01]  /*8350*/  S2R R6, SR_TID.X ;  /* 0x0000000000067919 */ /* 0x000ee20000002100 */
[----:B--2---:R-:W-:-:S09]  /*8360*/  ULEA UR11, UR4, UR11, 0x18 ;  /* 0x0000000b040b7291 */ /* 0x004fd2000f8ec0ff */
[----:B-1----:R-:W1:Y:S01]  /*8370*/  LDS R0, [UR11] ;  /* 0x0000000bff007984 */ /* 0x002e620008000800 */
[----:B------:R-:W-:Y:S01]  /*8380*/  BAR.SYNC.DEFER_BLOCKING 0x0, 0x100 ;  /* 0x0004000000007b1d */ /* 0x000fe20000010000 */
[----:B---3--:R-:W-:Y:S02]  /*8390*/  ISETP.NE.AND P3, PT, R6, RZ, PT ;  /* 0x000000ff0600720c */ /* 0x008fe40003f65270 */
[----:B-1----:R-:W-:-:S03]  /*83a0*/  R2UR UR20, R0 ;  /* 0x00000000001472ca */ /* 0x002fc600000e0000 */
[----:B------:R-:W-:-:S12]  /*83b0*/  @P2 BRA `(.L_x_123) ;  /* 0x0000000000182947 */ /* 0x000fd80003800000 */
[----:B------:R-:W-:Y:S01]  /*83c0*/  ELECT P0, URZ, PT ;  /* 0x0000000000ff782f */ /* 0x000fe20003800000 */
[----:B------:R-:W-:Y:S01]  /*83d0*/  IMAD.MOV.U32 R0, RZ, RZ, 0x1 ;  /* 0x00000001ff007424 */ /* 0x000fe200078e00ff */
[----:B------:R-:W-:Y:S01]  /*83e0*/  UMOV UR5, 0x40 ;  /* 0x0000004000057882 */ /* 0x000fe20000000000 */
[----:B------:R-:W-:Y:S01]  /*83f0*/  UVIRTCOUNT.DEALLOC.SMPOOL 0x80 ;  /* 0x000000800000784c */ /* 0x000fe20000000000 */
[----:B------:R-:W-:-:S09]  /*8400*/  ULEA UR5, UR4, UR5, 0x18 ;  /* 0x0000000504057291 */ /* 0x000fd2000f8ec0ff */
[----:B------:R1:W-:Y:S03]  /*8410*/  @P0 STS.U8 [UR5], R0 ;  /* 0x00000000ff000988 */ /* 0x0003e60008000005 */
.L_x_123:
[----:B------:R-:W-:Y:S04]  /*8420*/  BSSY.RECONVERGENT B0, `(.L_x_124) ;  /* 0x000000d000007945 */ /* 0x000fe80003800200 */
[----:B------:R-:W-:Y:S05]  /*8430*/  @P3 BRA `(.L_x_125) ;  /* 0x00000000002c3947 */ /* 0x000fea0003800000 */
[----:B------:R-:W-:Y:S02]  /*8440*/  UMOV UR4, 0x1 ;  /* 0x0000000100047882 */ /* 0x000fe40000000000 */
[----:B------:R-:W-:-:S04]  /*8450*/  UIADD3 UR6, UPT, UPT, -UR4, 0x100000, URZ ;  /* 0x0010000004067890 */ /* 0x000fc8000fffe1ff */
[----:B------:R-:W-:Y:S02]  /*8460*/  USHF.L.U32 UR7, UR6, 0xb, URZ ;  /* 0x0000000b06077899 */ /* 0x000fe400080006ff */
[----:B------:R-:W-:Y:S02]  /*8470*/  USHF.L.U32 UR6, UR6, 0x1, URZ ;  /* 0x0000000106067899 */ /* 0x000fe400080006ff */
[----:B------:R-:W-:-:S04]  /*8480*/  UIADD3 UR4, UPT, UPT, -UR4, 0x100000, URZ ;  /* 0x0010000004047890 */ /* 0x000fc8000fffe1ff */
[----:B------:R-:W-:Y:S02]  /*8490*/  USHF.L.U32 UR5, UR4, 0xb, URZ ;  /* 0x0000000b04057899 */ /* 0x000fe400080006ff */
[----:B------:R-:W-:Y:S01]  /*84a0*/  USHF.L.U32 UR4, UR4, 0x1, URZ ;  /* 0x0000000104047899 */ /* 0x000fe200080006ff */
[----:B------:R-:W2:Y:S03]  /*84b0*/  FENCE.VIEW.ASYNC.S ;  /* 0x00000000000073c6 */ /* 0x000ea60000000000 */
[----:B--2---:R2:W3:Y:S08]  /*84c0*/  SYNCS.EXCH.64 URZ, [UR11+0x38350], UR6 ;  /* 0x038350060bff75b2 */ /* 0x0044f00008000100 */
[----:B------:R2:W4:Y:S01]  /*84d0*/  SYNCS.EXCH.64 URZ, [UR11+0x38360], UR4 ;  /* 0x038360040bff75b2 */ /* 0x0005220008000100 */
[----:B------:R-:W-:Y:S01]  /*84e0*/  NOP ;  /* 0x0000000000007918 */ /* 0x000fe20000000000 */
.L_x_125:
[----:B--2---:R-:W-:Y:S05]  /*84f0*/  BSYNC.RECONVERGENT B0 ;  /* 0x0000000000007941 */ /* 0x004fea0003800200 */
.L_x_124:
[----:B------:R-:W-:Y:S04]  /*8500*/  BSSY.RECONVERGENT B0, `(.L_x_126) ;  /* 0x0000019000007945 */ /* 0x000fe80003800200 */
[----:B------:R-:W-:Y:S05]  /*8510*/  @P3 BRA `(.L_x_127) ;  /* 0x0000000000383947 */ /* 0x000fea0003800000 */
[----:B------:R-:W-:Y:S02]  /*8520*/  UMOV UR4, 0x1 ;  /* 0x0000000100047882 */ /* 0x000fe40000000000 */
[----:B------:R-:W-:-:S04]  /*8530*/  UIADD3 UR4, UPT, UPT, -UR4, 0x100000, URZ ;  /* 0x0010000004047890 */ /* 0x000fc8000fffe1ff */
[----:B------:R-:W-:Y:S02]  /*8540*/  USHF.L.U32 UR5, UR4, 0xb, URZ ;  /* 0x0000000b04057899 */ /* 0x000fe400080006ff */
[----:B------:R-:W-:Y:S01]  /*8550*/  USHF.L.U32 UR4, UR4, 0x1, URZ ;  /* 0x0000000104047899 */ /* 0x000fe200080006ff */
[----:B------:R-:W2:Y:S11]  /*8560*/  FENCE.VIEW.ASYNC.S ;  /* 0x00000000000073c6 */ /* 0x000eb60000000000 */
[----:B--2---:R2:W1:Y:S01]  /*8570*/  SYNCS.EXCH.64 URZ, [UR11+0x38370], UR4 ;  /* 0x038370040bff75b2 */ /* 0x0044620008000100 */
[----:B------:R-:W-:Y:S05]  /*8580*/  @P3 BRA `(.L_x_128) ;  /* 0x0000000000403947 */ /* 0x000fea0003800000 */
[----:B--2---:R-:W-:Y:S02]  /*8590*/  UMOV UR4, 0x1 ;  /* 0x0000000100047882 */ /* 0x004fe40000000000 */
[----:B------:R-:W-:-:S04]  /*85a0*/  UIADD3 UR4, UPT, UPT, -UR4, 0x100000, URZ ;  /* 0x0010000004047890 */ /* 0x000fc8000fffe1ff */
[----:B------:R-:W-:Y:S02]  /*85b0*/  USHF.L.U32 UR5, UR4, 0xb, URZ ;  /* 0x0000000b04057899 */ /* 0x000fe400080006ff */
[----:B------:R-:W-:Y:S01]  /*85c0*/  USHF.L.U32 UR4, UR4, 0x1, URZ ;  /* 0x0000000104047899 */ /* 0x000fe200080006ff */
[----:B------:R-:W2:Y:S11]  /*85d0*/  FENCE.VIEW.ASYNC.S ;  /* 0x00000000000073c6 */ /* 0x000eb60000000000 */
[----:B--2---:R2:W4:Y:S01]  /*85e0*/  SYNCS.EXCH.64 URZ, [UR11+0x38380], UR4 ;  /* 0x038380040bff75b2 */ /* 0x0045220008000100 */
[----:B------:R-:W-:Y:S01]  /*85f0*/  NOP ;  /* 0x0000000000007918 */ /* 0x000fe20000000000 */
.L_x_127:
[----:B------:R-:W-:Y:S01]  /*8600*/  VOTEU.ALL UP0, P3 ;  /* 0x0000000000ff7886 */ /* 0x000fe20001800000 */
[----:B--2---:R-:W-:-:S04]  /*8610*/  UMOV UR4, 0x1 ;  /* 0x0000000100047882 */ /* 0x004fc80000000000 */
[----:B------:R-:W-:-:S04]  /*8620*/  @!UP0 UIADD3 UR4, UPT, UPT, -UR4, 0x100000, URZ ;  /* 0x0010000004048890 */ /* 0x000fc8000fffe1ff */
[----:B------:R-:W-:Y:S02]  /*8630*/  @!UP0 USHF.L.U32 UR5, UR4, 0xb, URZ ;  /* 0x0000000b04058899 */ /* 0x000fe400080006ff */
[----:B------:R-:W-:Y:S01]  /*8640*/  @!UP0 USHF.L.U32 UR4, UR4, 0x1, URZ ;  /* 0x0000000104048899 */ /* 0x000fe200080006ff */
[----:B------:R-:W-:Y:S01]  /*8650*/  VOTEU.ALL UP0, P3 ;  /* 0x0000000000ff7886 */ /* 0x000fe20001800000 */
[----:B------:R-:W2:Y:S10]  /*8660*/  FENCE.VIEW.ASYNC.S ;  /* 0x00000000000073c6 */ /* 0x000eb40000000000 */
[----:B--2---:R2:W4:Y:S01]  /*8670*/  @!UP0 SYNCS.EXCH.64 URZ, [UR11+0x38300], UR4 ;  /* 0x038300040bff85b2 */ /* 0x0045220008000100 */
[----:B------:R-:W-:Y:S01]  /*8680*/  NOP ;  /* 0x0000000000007918 */ /* 0x000fe20000000000 */
.L_x_128:
[----:B--2---:R-:W-:Y:S05]  /*8690*/  BSYNC.RECONVERGENT B0 ;  /* 0x0000000000007941 */ /* 0x004fea0003800200 */
.L_x_126:
[----:B-1-34-:R-:W-:Y:S06]  /*86a0*/  BAR.SYNC.DEFER_BLOCKING 0x0, 0x100 ;  /* 0x0004000000007b1d */ /* 0x01afec0000010000 */
        /* <DEDUP_REMOVED lines=9> */
[----:B------:R-:W1:Y:S03]  /*8740*/  FENCE.VIEW.ASYNC.S ;  /* 0x00000000000073c6 */ /* 0x000e660000000000 */
[----:B-1----:R1:W2:Y:S08]  /*8750*/  SYNCS.EXCH.64 URZ, [UR11+0x38308], UR6 ;  /* 0x038308060bff75b2 */ /* 0x0022b00008000100 */
[----:B------:R1:W3:Y:S01]  /*8760*/  SYNCS.EXCH.64 URZ, [UR11+0x38390], UR4 ;  /* 0x038390040bff75b2 */ /* 0x0002e20008000100 */
[----:B------:R-:W-:Y:S01]  /*8770*/  NOP ;  /* 0x0000000000007918 */ /* 0x000fe20000000000 */
.L_x_130:
[----:B-1----:R-:W-:Y:S05]  /*8780*/  BSYNC.RECONVERGENT B0 ;  /* 0x0000000000007941 */ /* 0x002fea0003800200 */
.L_x_129:
[----:B------:R-:W-:Y:S04]  /*8790*/  BSSY.RECONVERGENT B0, `(.L_x_131) ;  /* 0x000000b000007945 */ /* 0x000fe80003800200 */
[----:B------:R-:W-:Y:S05]  /*87a0*/  @P3 BRA `(.L_x_132) ;  /* 0x0000000000243947 */ /* 0x000fea0003800000 */
[----:B------:R-:W-:Y:S01]  /*87b0*/  UMOV UR4, 0x1 ;  /* 0x0000000100047882 */ /* 0x000fe20000000000 */
[----:B------:R-:W-:Y:S01]  /*87c0*/  VOTEU.ALL UP0, P3 ;  /* 0x0000000000ff7886 */ /* 0x000fe20001800000 */
[----:B------:R-:W-:-:S04]  /*87d0*/  UIADD3 UR4, UPT, UPT, -UR4, 0x100000, URZ ;  /* 0x0010000004047890 */ /* 0x000fc8000fffe1ff */
[----:B------:R-:W-:Y:S02]  /*87e0*/  USHF.L.U32 UR5, UR4, 0xb, URZ ;  /* 0x0000000b04057899 */ /* 0x000fe400080006ff */
[----:B------:R-:W-:Y:S01]  /*87f0*/  USHF.L.U32 UR4, UR4, 0x1, URZ ;  /* 0x0000000104047899 */ /* 0x000fe200080006ff */
[----:B------:R-:W1:Y:S11]  /*8800*/  FENCE.VIEW.ASYNC.S ;  /* 0x00000000000073c6 */ /* 0x000e760000000000 */
[----:B-1----:R1:W4:Y:S01]  /*8810*/  SYNCS.EXCH.64 URZ, [UR11+0x383a0], UR4 ;  /* 0x0383a0040bff75b2 */ /* 0x0023220008000100 */
[----:B------:R1:W3:Y:S01]  /*8820*/  @!UP0 SYNCS.EXCH.64 URZ, [UR11+0x38310], UR4 ;  /* 0x038310040bff85b2 */ /* 0x0002e20008000100 */
[----:B------:R-:W-:Y:S01]  /*8830*/  NOP ;  /* 0x0000000000007918 */ /* 0x000fe20000000000 */
.L_x_132:
[----:B-1----:R-:W-:Y:S05]  /*8840*/  BSYNC.RECONVERGENT B0 ;  /* 0x0000000000007941 */ /* 0x002fea0003800200 */
.L_x_131:
[----:B--234-:R-:W-:Y:S06]  /*8850*/  BAR.SYNC.DEFER_BLOCKING 0x0, 0x100 ;  /* 0x0004000000007b1d */ /* 0x01cfec0000010000 */
        /* <DEDUP_REMOVED lines=13> */
.L_x_134:
[----:B-1----:R-:W-:Y:S05]  /*8930*/  BSYNC.RECONVERGENT B0 ;  /* 0x0000000000007941 */ /* 0x002fea0003800200 */
.L_x_133:
[----:B------:R-:W-:Y:S04]  /*8940*/  BSSY.RECONVERGENT B0, `(.L_x_135) ;  /* 0x0000019000007945 */ /* 0x000fe80003800200 */
[----:B------:R-:W-:Y:S05]  /*8950*/  @P3 BRA `(.L_x_136) ;  /* 0x0000000000383947 */ /* 0x000fea0003800000 */
[----:B------:R-:W-:Y:S02]  /*8960*/  UMOV UR4, 0x1 ;  /* 0x0000000100047882 */ /* 0x000fe40000000000 */
[----:B------:R-:W-:-:S04]  /*8970*/  UIADD3 UR4, UPT, UPT, -UR4, 0x100000, URZ ;  /* 0x0010000004047890 */ /* 0x000fc8000fffe1ff */
[----:B------:R-:W-:Y:S02]  /*8980*/  USHF.L.U32 UR5, UR4, 0xb, URZ ;  /* 0x0000000b04057899 */ /* 0x000fe400080006ff */
[----:B------:R-:W-:Y:S01]  /*8990*/  USHF.L.U32 UR4, UR4, 0x1, URZ ;  /* 0x0000000104047899 */ /* 0x000fe200080006ff */
[----:B------:R-:W1:Y:S11]  /*89a0*/  FENCE.VIEW.ASYNC.S ;  /* 0x00000000000073c6 */ /* 0x000e760000000000 */
[----:B-1----:R1:W4:Y:S01]  /*89b0*/  SYNCS.EXCH.64 URZ, [UR11+0x383c0], UR4 ;  /* 0x0383c0040bff75b2 */ /* 0x0023220008000100 */
[----:B------:R-:W-:Y:S05]  /*89c0*/  @P3 BRA `(.L_x_137) ;  /* 0x0000000000403947 */ /* 0x000fea0003800000 */
[----:B-1----:R-:W-:Y:S02]  /*89d0*/  UMOV UR4, 0x1 ;  /* 0x0000000100047882 */ /* 0x002fe40000000000 */
[----:B------:R-:W-:-:S04]  /*89e0*/  UIADD3 UR4, UPT, UPT, -UR4, 0x100000, URZ ;  /* 0x0010000004047890 */ /* 0x000fc8000fffe1ff */
[----:B------:R-:W-:Y:S02]  /*89f0*/  USHF.L.U32 UR5, UR4, 0xb, URZ ;  /* 0x0000000b04057899 */ /* 0x000fe400080006ff */
[----:B------:R-:W-:Y:S01]  /*8a00*/  USHF.L.U32 UR4, UR4, 0x1, URZ ;  /* 0x0000000104047899 */ /* 0x000fe200080006ff */
[----:B------:R-:W1:Y:S11]  /*8a10*/  FENCE.VIEW.ASYNC.S ;  /* 0x00000000000073c6 */ /* 0x000e760000000000 */
[----:B-1----:R1:W4:Y:S01]  /*8a20*/  SYNCS.EXCH.64 URZ, [UR11], UR4 ;  /* 0x000000040bff75b2 */ /* 0x0023220008000100 */
[----:B------:R-:W-:Y:S01]  /*8a30*/  NOP ;  /* 0x0000000000007918 */ /* 0x000fe20000000000 */
.L_x_136:
[----:B------:R-:W-:Y:S01]  /*8a40*/  VOTEU.ALL UP0, P3 ;  /* 0x0000000000ff7886 */ /* 0x000fe20001800000 */
[----:B-1----:R-:W-:-:S04]  /*8a50*/  UMOV UR4, 0x20 ;  /* 0x0000002000047882 */ /* 0x002fc80000000000 */
[----:B------:R-:W-:-:S04]  /*8a60*/  @!UP0 UIADD3 UR4, UPT, UPT, -UR4, 0x100000, URZ ;  /* 0x0010000004048890 */ /* 0x000fc8000fffe1ff */
[----:B------:R-:W-:Y:S02]  /*8a70*/  @!UP0 USHF.L.U32 UR5, UR4, 0xb, URZ ;  /* 0x0000000b04058899 */ /* 0x000fe400080006ff */
[----:B------:R-:W-:Y:S01]  /*8a80*/  @!UP0 USHF.L.U32 UR4, UR4, 0x1, URZ ;  /* 0x0000000104048899 */ /* 0x000fe200080006ff */
[----:B------:R-:W-:Y:S01]  /*8a90*/  VOTEU.ALL UP0, P3 ;  /* 0x0000000000ff7886 */ /* 0x000fe20001800000 */
[----:B------:R-:W1:Y:S10]  /*8aa0*/  FENCE.VIEW.ASYNC.S ;  /* 0x00000000000073c6 */ /* 0x000e740000000000 */
[----:B-1----:R1:W4:Y:S01]  /*8ab0*/  @!UP0 SYNCS.EXCH.64 URZ, [UR11+0x383d0], UR4 ;  /* 0x0383d0040bff85b2 */ /* 0x0023220008000100 */
[----:B------:R-:W-:Y:S01]  /*8ac0*/  NOP ;  /* 0x0000000000007918 */ /* 0x000fe20000000000 */
.L_x_137:
[----:B-1----:R-:W-:Y:S05]  /*8ad0*/  BSYNC.RECONVERGENT B0 ;  /* 0x0000000000007941 */ /* 0x002fea0003800200 */
.L_x_135:
[----:B------:R-:W-:Y:S01]  /*8ae0*/  UIADD3 UR22, UPT, UPT, UR20, 0x80, URZ ;  /* 0x0000008014167890 */ /* 0x000fe2000fffe0ff */
[----:B--234-:R-:W-:Y:S06]  /*8af0*/  BAR.SYNC.DEFER_BLOCKING 0x0, 0x100 ;  /* 0x0004000000007b1d */ /* 0x01cfec0000010000 */
[----:B------:R-:W-:Y:S04]  /*8b00*/  BSSY.RECONVERGENT B0, `(.L_x_138) ;  /* 0x000000e000007945 */ /* 0x000fe80003800200 */
[----:B------:R-:W-:Y:S05]  /*8b10*/  @P3 BRA `(.L_x_139) ;  /* 0x0000000000303947 */ /* 0x000fea0003800000 */
[----:B------:R-:W-:Y:S01]  /*8b20*/  UMOV UR4, 0x1 ;  /* 0x0000000100047882 */ /* 0x000fe20000000000 */
[----:B------:R-:W-:Y:S01]  /*8b30*/  UMOV UR6, 0x20 ;  /* 0x0000002000067882 */ /* 0x000fe20000000000 */
[----:B------:R-:W-:-:S04]  /*8b40*/  UIADD3 UR4, UPT, UPT, -UR4, 0x100000, URZ ;  /* 0x0010000004047890 */ /* 0x000fc8000fffe1ff */
[----:B------:R-:W-:Y:S02]  /*8b50*/  USHF.L.U32 UR5, UR4, 0xb, URZ ;  /* 0x0000000b04057899 */ /* 0x000fe400080006ff */
[----:B------:R-:W-:Y:S02]  /*8b60*/  USHF.L.U32 UR4, UR4, 0x1, URZ ;  /* 0x0000000104047899 */ /* 0x000fe400080006ff */
[----:B------:R-:W-:-:S04]  /*8b70*/  UIADD3 UR6, UPT, UPT, -UR6, 0x100000, URZ ;  /* 0x0010000006067890 */ /* 0x000fc8000fffe1ff */
[----:B------:R-:W-:Y:S02]  /*8b80*/  USHF.L.U32 UR7, UR6, 0xb, URZ ;  /* 0x0000000b06077899 */ /* 0x000fe400080006ff */
[----:B------:R-:W-:Y:S01]  /*8b90*/  USHF.L.U32 UR6, UR6, 0x1, URZ ;  /* 0x0000000106067899 */ /* 0x000fe200080006ff */
[----:B------:R-:W1:Y:S03]  /*8ba0*/  FENCE.VIEW.ASYNC.S ;  /* 0x00000000000073c6 */ /* 0x000e660000000000 */
[----:B-1----:R1:W2:Y:S08]  /*8bb0*/  SYNCS.EXCH.64 URZ, [UR11], UR4 ;  /* 0x000000040bff75b2 */ /* 0x0022b00008000100 */
[----:B------:R1:W3:Y:S01]  /*8bc0*/  SYNCS.EXCH.64 URZ, [UR11+0x383e0], UR6 ;  /* 0x0383e0060bff75b2 */ /* 0x0002e20008000100 */
[----:B------:R-:W-:Y:S01]  /*8bd0*/  NOP ;  /* 0x0000000000007918 */ /* 0x000fe20000000000 */
.L_x_139:
[----:B-1----:R-:W-:Y:S05]  /*8be0*/  BSYNC.RECONVERGENT B0 ;  /* 0x0000000000007941 */ /* 0x002fea0003800200 */
.L_x_138:
[----:B--23--:R-:W-:Y:S06]  /*8bf0*/  BAR.SYNC.DEFER_BLOCKING 0x0, 0x100 ;  /* 0x0004000000007b1d */ /* 0x00cfec0000010000 */
        /* <DEDUP_REMOVED lines=14> */
.L_x_141:
[----:B-1----:R-:W-:Y:S05]  /*8ce0*/  BSYNC.RECONVERGENT B0 ;  /* 0x0000000000007941 */ /* 0x002fea0003800200 */
.L_x_140:
        /* <DEDUP_REMOVED lines=15> */
.L_x_143:
[----:B-1----:R-:W-:Y:S05]  /*8de0*/  BSYNC.RECONVERGENT B0 ;  /* 0x0000000000007941 */ /* 0x002fea0003800200 */
.L_x_142:
        /* <DEDUP_REMOVED lines=15> */
.L_x_145:
[----:B-1----:R-:W-:Y:S05]  /*8ee0*/  BSYNC.RECONVERGENT B0 ;  /* 0x0000000000007941 */ /* 0x002fea0003800200 */
.L_x_144:
        /* <DEDUP_REMOVED lines=15> */
.L_x_147:
[----:B-1----:R-:W-:Y:S05]  /*8fe0*/  BSYNC.RECONVERGENT B0 ;  /* 0x0000000000007941 */ /* 0x002fea0003800200 */
.L_x_146:
        /* <DEDUP_REMOVED lines=15> */
.L_x_149:
[----:B-1----:R-:W-:Y:S05]  /*90e0*/  BSYNC.RECONVERGENT B0 ;  /* 0x0000000000007941 */ /* 0x002fea0003800200 */
.L_x_148:
        /* <DEDUP_REMOVED lines=15> */
.L_x_151:
[----:B-1----:R-:W-:Y:S05]  /*91e0*/  BSYNC.RECONVERGENT B0 ;  /* 0x0000000000007941 */ /* 0x002fea0003800200 */
.L_x_150:
        /* <DEDUP_REMOVED lines=15> */
.L_x_153:
[----:B-1----:R-:W-:Y:S05]  /*92e0*/  BSYNC.RECONVERGENT B0 ;  /* 0x0000000000007941 */ /* 0x002fea0003800200 */
.L_x_152:
        /* <DEDUP_REMOVED lines=13> */
[----:B------:R1:W3:Y:S01]  /*93c0*/  SYNCS.EXCH.64 URZ, [UR11], UR6 ;  /* 0x000000060bff75b2 */ /* 0x0002e20008000100 */
[----:B------:R-:W-:Y:S01]  /*93d0*/  NOP ;  /* 0x0000000000007918 */ /* 0x000fe20000000000 */
.L_x_155:
[----:B-1----:R-:W-:Y:S05]  /*93e0*/  BSYNC.RECONVERGENT B0 ;  /* 0x0000000000007941 */ /* 0x002fea0003800200 */
.L_x_154:
        /* <DEDUP_REMOVED lines=15> */
.L_x_157:
[----:B-1----:R-:W-:Y:S05]  /*94e0*/  BSYNC.RECONVERGENT B0 ;  /* 0x0000000000007941 */ /* 0x002fea0003800200 */
.L_x_156:
        /* <DEDUP_REMOVED lines=15> */
.L_x_159:
[----:B-1----:R-:W-:Y:S05]  /*95e0*/  BSYNC.RECONVERGENT B0 ;  /* 0x0000000000007941 */ /* 0x002fea0003800200 */
.L_x_158:
[----:B--23--:R-:W-:Y:S01]  /*95f0*/  BAR.SYNC.DEFER_BLOCKING 0x0, 0x100 ;  /* 0x0004000000007b1d */ /* 0x00cfe20000010000 */
[----:B------:R-:W-:Y:S01]  /*9600*/  UIADD3 UR4, UPT, UPT, UR20, 0x100000, URZ ;  /* 0x0010000014047890 */ /* 0x000fe2000fffe0ff */
[----:B------:R-:W-:Y:S01]  /*9610*/  IMAD.MOV.U32 R0, RZ, RZ, 0x4030201 ;  /* 0x04030201ff007424 */ /* 0x000fe200078e00ff */
[----:B------:R-:W-:Y:S02]  /*9620*/  UIADD3 UR5, UPT, UPT, UR20, 0x100080, URZ ;  /* 0x0010008014057890 */ /* 0x000fe4000fffe0ff */
[----:B------:R-:W-:Y:S02]  /*9630*/  IMAD.U32 R4, RZ, RZ, UR20 ;  /* 0x00000014ff047e24 */ /* 0x000fe4000f8e00ff */
[----:B------:R-:W-:Y:S02]  /*9640*/  IMAD.U32 R5, RZ, RZ, UR22 ;  /* 0x00000016ff057e24 */ /* 0x000fe4000f8e00ff */
[----:B------:R-:W-:Y:S02]  /*9650*/  IMAD.U32 R2, RZ, RZ, UR4 ;  /* 0x00000004ff027e24 */ /* 0x000fe4000f8e00ff */
[----:B------:R-:W-:Y:S01]  /*9660*/  IMAD.U32 R3, RZ, RZ, UR5 ;  /* 0x00000005ff037e24 */ /* 0x000fe2000f8e00ff */
[----:B------:R-:W-:Y:S04]  /*9670*/  STS [UR11+0x38348], R0 ;  /* 0x03834800ff007988 */ /* 0x000fe8000800080b */
[----:B------:R-:W-:Y:S04]  /*9680*/  STS [UR11+0x38010], R4 ;  /* 0x03801004ff007988 */ /* 0x000fe8000800080b */
[----:B------:R-:W-:Y:S04]  /*9690*/  STS [UR11+0x38018], R5 ;  /* 0x03801805ff007988 */ /* 0x000fe8000800080b */
[----:B------:R-:W-:Y:S04]  /*96a0*/  STS [UR11+0x38000], R2 ;  /* 0x03800002ff007988 */ /* 0x000fe8000800080b */
[----:B------:R1:W-:Y:S04]  /*96b0*/  STS [UR11+0x38008], R3 ;  /* 0x03800803ff007988 */ /* 0x0003e8000800080b */
[----:B------:R-:W-:Y:S01]  /*96c0*/  STS.64 [UR11+0x38340], RZ ;  /* 0x038340ffff007988 */ /* 0x000fe20008000a0b */
[----:B------:R-:W-:Y:S08]  /*96d0*/  BAR.SYNC.DEFER_BLOCKING 0x1 ;  /* 0x0040000000007b1d */ /* 0x000ff00000010000 */
[----:B-1----:R-:W1:-:S00]  /*96e0*/  USETMAXREG.DEALLOC.CTAPOOL 0x70 ;  /* 0x00000070000079c8 */ /* 0x002e4000080e0500 */
[----:B-1----:R-:W2:Y:S04]  /*96f0*/  LDL.LU R9, [R1+0x18] ;  /* 0x0000180001097983 */ /* 0x002ea80000300800 */
[----:B------:R-:W3:Y:S04]  /*9700*/  LDL.LU R8, [R1+0x10] ;  /* 0x0000100001087983 */ /* 0x000ee80000300800 */
[----:B------:R-:W4:Y:S01]  /*9710*/  LDL.LU R7, [R1+0x1c] ;  /* 0x00001c0001077983 */ /* 0x000f220000300800 */
[----:B------:R-:W-:Y:S01]  /*9720*/  IABS R0, UR12 ;  /* 0x0000000c00007c13 */ /* 0x000fe20008000000 */
[----:B------:R-:W-:Y:S01]  /*9730*/  S2UR UR14, SR_CTAID.Z ;  /* 0x00000000000e79c3 */ /* 0x000fe20000002700 */
[----:B------:R-:W-:Y:S01]  /*9740*/  UISETP.NE.AND UP3, UPT, UR12, URZ, UPT ;  /* 0x000000ff0c00728c */ /* 0x000fe2000bf65270 */
[----:B------:R-:W-:Y:S01]  /*9750*/  ISETP.GE.AND P0, PT, R6, 0x20, PT ;  /* 0x000000200600780c */ /* 0x000fe20003f06270 */
[----:B------:R-:W-:Y:S01]  /*9760*/  BSSY.RECONVERGENT B0, `(.L_x_160) ;  /* 0x000003e000007945 */ /* 0x000fe20003800200 */
[----:B------:R-:W-:-:S02]  /*9770*/  R2UR UR9, R0 ;  /* 0x00000000000972ca */ /* 0x000fc400000e0000 */
[----:B------:R-:W-:Y:S02]  /*9780*/  LEA R60, R6, UR11, 0x2 ;  /* 0x0000000b063c7c11 */ /* 0x000fe4000f8e10ff */
[----:B------:R-:W-:Y:S08]  /*9790*/  BAR.SYNC.DEFER_BLOCKING 0x1 ;  /* 0x0040000000007b1d */ /* 0x000ff00000010000 */
[----:B------:R-:W1:Y:S01]  /*97a0*/  S2UR UR16, SR_CTAID.Y ;  /* 0x00000000001079c3 */ /* 0x000e620000002600 */
[----:B------:R1:W-:Y:S01]  /*97b0*/  @!P0 STS [R60+0x30000], RZ ;  /* 0x030000ff3c008388 */ /* 0x0003e20000000800 */
[----:B------:R-:W5:Y:S06]  /*97c0*/  I2F.RP R0, UR9 ;  /* 0x0000000900007d06 */ /* 0x000f6c0008209400 */
[----:B------:R-:W1:Y:S02]  /*97d0*/  S2UR UR23, SR_CTAID.X ;  /* 0x00000000001779c3 */ /* 0x000e640000002500 */
[----:B-----5:R-:W5:Y:S02]  /*97e0*/  MUFU.RCP R0, R0 ;  /* 0x0000000000007308 */ /* 0x020f640000001000 */
[----:B-----5:R-:W-:-:S06]  /*97f0*/  VIADD R2, R0, 0xffffffe ;  /* 0x0ffffffe00027836 */ /* 0x020fcc0000000000 */
[----:B------:R-:W5:Y:S01]  /*9800*/  F2I.FTZ.U32.TRUNC.NTZ R2, R2 ;  /* 0x0000000200027305 */ /* 0x000f62000021f000 */
[----:B------:R-:W-:Y:S01]  /*9810*/  NOP ;  /* 0x0000000000007918 */ /* 0x000fe20000000000 */
[----:B--2---:R-:W-:Y:S02]  /*9820*/  R2UR UR5, R9 ;  /* 0x00000000090572ca */ /* 0x004fe400000e0000 */
[----:B---3--:R-:W-:Y:S02]  /*9830*/  R2UR UR6, R8 ;  /* 0x00000000080672ca */ /* 0x008fe400000e0000 */
[----:B----4-:R-:W-:-:S09]  /*9840*/  R2UR UR15, R7 ;  /* 0x00000000070f72ca */ /* 0x010fd200000e0000 */
[----:B------:R-:W-:-:S04]  /*9850*/  USHF.R.S32.HI UR4, URZ, 0x1f, UR5 ;  /* 0x0000001fff047899 */ /* 0x000fc80008011405 */
[----:B------:R-:W-:Y:S01]  /*9860*/  ULEA.HI UR4, UR4, UR5, URZ, 0x7 ;  /* 0x0000000504047291 */ /* 0x000fe2000f8f38ff */
[----:B-----5:R-:W-:-:S03]  /*9870*/  R2UR UR5, R2 ;  /* 0x00000000020572ca */ /* 0x020fc600000e0000 */
[----:B------:R-:W-:-:S03]  /*9880*/  USHF.R.S32.HI UR21, URZ, 0x7, UR4 ;  /* 0x00000007ff157899 */ /* 0x000fc60008011404 */
[----:B------:R-:W-:Y:S01]  /*9890*/  UMOV UR4, URZ ;  /* 0x000000ff00047c82 */ /* 0x000fe20008000000 */
[----:B------:R-:W-:-:S06]  /*98a0*/  UIMAD UR6, UR6, UR21, URZ ;  /* 0x00000015060672a4 */ /* 0x000fcc000f8e02ff */
[----:B------:R-:W-:Y:S01]  /*98b0*/  MOV R3, UR6 ;  /* 0x0000000600037c02 */ /* 0x000fe20008000f00 */
[----:B------:R-:W-:-:S03]  /*98c0*/  UIADD3 UR7, UPT, UPT, URZ, -UR5, URZ ;  /* 0x80000005ff077290 */ /* 0x000fc6000fffe0ff */
[----:B------:R-:W-:Y:S01]  /*98d0*/  IABS R0, R3 ;  /* 0x0000000300007213 */ /* 0x000fe20000000000 */
[----:B------:R-:W-:Y:S01]  /*98e0*/  UIMAD UR7, UR7, UR9, URZ ;  /* 0x00000009070772a4 */ /* 0x000fe2000f8e02ff */
[----:B------:R-:W-:Y:S02]  /*98f0*/  IABS R3, UR12 ;  /* 0x0000000c00037c13 */ /* 0x000fe40008000000 */
[----:B------:R-:W-:Y:S01]  /*9900*/  R2UR UR8, R0 ;  /* 0x00000000000872ca */ /* 0x000fe200000e0000 */
[----:B------:R-:W-:Y:S02]  /*9910*/  UIMAD.WIDE.U32 UR4, UR5, UR7, UR4 ;  /* 0x00000007050472a5 */ /* 0x000fe4000f8e0004 */
[----:B------:R-:W-:-:S04]  /*9920*/  IMAD.MOV R3, RZ, RZ, -R3 ;  /* 0x000000ffff037224 */ /* 0x000fc800078e0a03 */
[----:B------:R-:W-:-:S05]  /*9930*/  IMAD.MOV.U32 R0, RZ, RZ, R3 ;  /* 0x000000ffff007224 */ /* 0x000fca00078e0003 */
[----:B------:R-:W-:Y:S01]  /*9940*/  R2UR UR7, R0 ;  /* 0x00000000000772ca */ /* 0x000fe200000e0000 */
[----:B------:R-:W-:Y:S02]  /*9950*/  UIMAD.WIDE.U32 UR4, UR5, UR8, URZ ;  /* 0x00000008050472a5 */ /* 0x000fe4000f8e00ff */
[----:B-1----:R-:W-:-:S04]  /*9960*/  UIMAD UR4, UR14, UR15, UR16 ;  /* 0x0000000f0e0472a4 */ /* 0x002fc8000f8e0210 */
[----:B------:R-:W-:-:S04]  /*9970*/  UIMAD UR4, UR4, UR12, UR23 ;  /* 0x0000000c040472a4 */ /* 0x000fc8000f8e0217 */
[----:B------:R-:W-:Y:S02]  /*9980*/  UIMAD UR4, UR4, 0x300, URZ ;  /* 0x00000300040478a4 */ /* 0x000fe4000f8e02ff */
[----:B------:R-:W-:-:S04]  /*9990*/  UIMAD UR7, UR5, UR7, UR8 ;  /* 0x00000007050772a4 */ /* 0x000fc8000f8e0208 */
[----:B------:R-:W-:-:S11]  /*99a0*/  UISETP.GT.U32.AND UP0, UPT, UR9, UR7, UPT ;  /* 0x000000070900728c */ /* 0x000fd6000bf04070 */
[----:B------:R-:W-:Y:S02]  /*99b0*/  @!UP0 UIADD3 UR7, UPT, UPT, UR7, -UR9, URZ ;  /* 0x8000000907078290 */ /* 0x000fe4000fffe0ff */
[----:B------:R-:W-:Y:S02]  /*99c0*/  @!UP0 UIADD3 UR5, UPT, UPT, UR5, 0x1, URZ ;  /* 0x0000000105058890 */ /* 0x000fe4000fffe0ff */
[----:B------:R-:W-:Y:S01]  /*99d0*/  UISETP.GE.U32.AND UP2, UPT, UR7, UR9, UPT ;  /* 0x000000090700728c */ /* 0x000fe2000bf46070 */
[----:B------:R-:W1:Y:S01]  /*99e0*/  LDCU.64 UR8, c[0x0][0x3f0] ;  /* 0x00007e00ff0877ac */ /* 0x000e620008000a00 */
[----:B------:R-:W-:-:S04]  /*99f0*/  ULOP3.LUT UR7, UR6, UR12, URZ, 0x3c, !UPT ;  /* 0x0000000c06077292 */ /* 0x000fc8000f8e3cff */
[----:B------:R-:W-:-:S05]  /*9a00*/  UISETP.GE.AND UP0, UPT, UR7, URZ, UPT ;  /* 0x000000ff0700728c */ /* 0x000fca000bf06270 */
[----:B------:R-:W-:Y:S02]  /*9a10*/  @UP2 UIADD3 UR5, UPT, UPT, UR5, 0x1, URZ ;  /* 0x0000000105052890 */ /* 0x000fe4000fffe0ff */
[----:B------:R-:W-:-:S04]  /*9a20*/  UIADD3 UR7, UPT, UPT, UR11, 0x30000, URZ ;  /* 0x000300000b077890 */ /* 0x000fc8000fffe0ff */
[----:B------:R-:W-:Y:S02]  /*9a30*/  @!UP0 UIADD3 UR5, UPT, UPT, -UR5, URZ, URZ ;  /* 0x000000ff05058290 */ /* 0x000fe4000fffe1ff */
[----:B-1----:R-:W-:Y:S02]  /*9a40*/  UIADD3 UR8, UP0, UPT, UR4, UR8, URZ ;  /* 0x0000000804087290 */ /* 0x002fe4000ff1e0ff */
[----:B------:R-:W-:Y:S02]  /*9a50*/  @!UP3 ULOP3.LUT UR5, URZ, UR12, URZ, 0x33, !UPT ;  /* 0x0000000cff05b292 */ /* 0x000fe4000f8e33ff */
[----:B------:R-:W-:Y:S02]  /*9a60*/  ULEA.HI.X.SX32 UR9, UR4, UR9, 0x1, UP0 ;  /* 0x0000000904097291 */ /* 0x000fe400080f0eff */
[----:B------:R-:W-:Y:S02]  /*9a70*/  UIADD3 UR4, UPT, UPT, -UR5, URZ, URZ ;  /* 0x000000ff05047290 */ /* 0x000fe4000fffe1ff */
[----:B------:R-:W-:-:S02]  /*9a80*/  UIADD3 UR27, UPT, UPT, UR5, 0x1, URZ ;  /* 0x00000001051b7890 */ /* 0x000fc4000fffe0ff */
[----:B------:R-:W-:-:S04]  /*9a90*/  UIMAD UR4, UR12, UR4, UR6 ;  /* 0x000000040c0472a4 */ /* 0x000fc8000f8e0206 */
[----:B------:R-:W-:-:S03]  /*9aa0*/  UISETP.GE.AND UP0, UPT, UR23, UR4, UPT ;  /* 0x000000041700728c */ /* 0x000fc6000bf06270 */
[----:B------:R-:W-:-:S08]  /*9ab0*/  UMOV UR4, URZ ;  /* 0x000000ff00047c82 */ /* 0x000fd00008000000 */
[----:B------:R-:W-:Y:S01]  /*9ac0*/  @UP0 UIADD3 UR27, UPT, UPT, UR5, URZ, URZ ;  /* 0x000000ff051b0290 */ /* 0x000fe2000fffe0ff */
[----:B------:R-:W-:Y:S11]  /*9ad0*/  @P3 BRA `(.L_x_161) ;  /* 0x0000000000183947 */ /* 0x000ff60003800000 */
[----:B------:R-:W1:Y:S01]  /*9ae0*/  LDS R0, [UR7+0x8] ;  /* 0x00000807ff007984 */ /* 0x000e620008000800 */
[----:B------:R-:W2:Y:S01]  /*9af0*/  LDC.64 R2, c[0x0][0x380] ;  /* 0x0000e000ff027b82 */ /* 0x000ea20000000a00 */
[----:B------:R-:W-:Y:S02]  /*9b00*/  IMAD.MOV.U32 R5, RZ, RZ, 0x70 ;  /* 0x00000070ff057424 */ /* 0x000fe400078e00ff */
[----:B--2---:R2:W-:Y:S03]  /*9b10*/  STS.64 [UR7], R2 ;  /* 0x00000002ff007988 */ /* 0x0045e60008000a07 */
[----:B-1----:R-:W-:-:S05]  /*9b20*/  LOP3.LUT R0, R0, 0x10, R5, 0xd8, !PT ;  /* 0x0000001000007812 */ /* 0x002fca00078ed805 */
[----:B------:R2:W-:Y:S02]  /*9b30*/  STS [UR7+0x8], R0 ;  /* 0x00000800ff007988 */ /* 0x0005e40008000807 */
.L_x_161:
[----:B------:R-:W-:Y:S05]  /*9b40*/  BSYNC.RECONVERGENT B0 ;  /* 0x0000000000007941 */ /* 0x000fea0003800200 */
.L_x_160:
[----:B------:R-:W-:Y:S04]  /*9b50*/  BSSY.RECONVERGENT B0, `(.L_x_162) ;  /* 0x000000d000007945 */ /* 0x000fe80003800200 */
[----:B------:R-:W-:Y:S05]  /*9b60*/  @P3 BRA `(.L_x_163) ;  /* 0x0000000000243947 */ /* 0x000fea0003800000 */
[----:B--2---:R-:W1:Y:S01]  /*9b70*/  LDS R0, [UR7+0x34] ;  /* 0x00003407ff007984 */ /* 0x004e620008000800 */
        /* <DEDUP_REMOVED lines=8> */
.L_x_163:
[----:B-12---:R-:W-:-:S05]  /*9c00*/  @!P3 IMAD.MOV.U32 R0, RZ, RZ, 0x7f ;  /* 0x0000007fff00b424 */ /* 0x006fca00078e00ff */
[----:B------:R2:W-:Y:S02]  /*9c10*/  @!P3 STS [UR7+0x20], R0 ;  /* 0x00002000ff00b988 */ /* 0x0005e40008000807 */
.L_x_164:
[----:B------:R-:W-:Y:S05]  /*9c20*/  BSYNC.RECONVERGENT B0 ;  /* 0x0000000000007941 */ /* 0x000fea0003800200 */
.L_x_162:
[----:B------:R-:W3:Y:S01]  /*9c30*/  LDC.64 R2, c[0x0][0x3e0] ;  /* 0x0000f800ff027b82 */ /* 0x000ee20000000a00 */
[----:B------:R-:W-:Y:S01]  /*9c40*/  BSSY.RECONVERGENT B0, `(.L_x_165) ;  /* 0x000000b000007945 */ /* 0x000fe20003800200 */
[----:B---3--:R-:W-:-:S03]  /*9c50*/  IMAD R4, R3, R2, RZ ;  /* 0x0000000203047224 */ /* 0x008fc600078e02ff */
[----:B------:R-:W-:Y:S05]  /*9c60*/  @P3 BRA `(.L_x_166) ;  /* 0x0000000000203947 */ /* 0x000fea0003800000 */
[----:B-12---:R-:W1:Y:S01]  /*9c70*/  LDS R0, [UR7+0x1c] ;  /* 0x00001c07ff007984 */ /* 0x006e620008000800 */
[----:B------:R-:W2:Y:S01]  /*9c80*/  LDC R3, c[0x0][0x3e8] ;  /* 0x0000fa00ff037b82 */ /* 0x000ea20000000800 */
[----:B------:R-:W-:-:S05]  /*9c90*/  IMAD.MOV.U32 R2, RZ, RZ, 0x10 ;  /* 0x00000010ff027424 */ /* 0x000fca00078e00ff */
[----:B------:R3:W-:Y:S01]  /*9ca0*/  STS [UR7+0xc], R2 ;  /* 0x00000c02ff007988 */ /* 0x0007e20008000807 */
[----:B--2---:R-:W-:-:S05]  /*9cb0*/  IMAD R3, R4, R3, -0x1 ;  /* 0xffffffff04037424 */ /* 0x004fca00078e0203 */
[----:B------:R3:W-:Y:S01]  /*9cc0*/  STS [UR7+0x24], R3 ;  /* 0x00002403ff007988 */ /* 0x0007e20008000807 */
[----:B-1----:R-:W-:-:S05]  /*9cd0*/  LOP3.LUT R0, R0, 0xf, RZ, 0xb8, !PT ;  /* 0x0000000f00007812 */ /* 0x002fca00078eb8ff */
[----:B------:R3:W-:Y:S02]  /*9ce0*/  STS [UR7+0x1c], R0 ;  /* 0x00001c00ff007988 */ /* 0x0007e40008000807 */
.L_x_166:
[----:B------:R-:W-:Y:S05]  /*9cf0*/  BSYNC.RECONVERGENT B0 ;  /* 0x0000000000007941 */ /* 0x000fea0003800200 */
.L_x_165:
[----:B------:R-:W-:Y:S04]  /*9d00*/  BSSY.RECONVERGENT B0, `(.L_x_167) ;  /* 0x000001e000007945 */ /* 0x000fe80003800200 */
[----:B------:R-:W-:Y:S04]  /*9d10*/  BSSY.RELIABLE B1, `(.L_x_168) ;  /* 0x0000019000017945 */ /* 0x000fe80003800100 */
[----:B------:R-:W-:Y:S05]  /*9d20*/  @P3 BRA `(.L_x_169) ;  /* 0x00000000001c3947 */ /* 0x000fea0003800000 */
[----:B-123--:R-:W1:Y:S02]  /*9d30*/  LDS R0, [UR7+0x34] ;  /* 0x00003407ff007984 */ /* 0x00ee640008000800 */
[----:B-1----:R-:W-:-:S05]  /*9d40*/  LOP3.LUT R0, R0, 0x7, RZ, 0xb8, !PT ;  /* 0x0000000700007812 */ /* 0x002fca00078eb8ff */
[----:B------:R1:W-:Y:S01]  /*9d50*/  STS [UR7+0x34], R0 ;  /* 0x00003400ff007988 */ /* 0x0003e20008000807 */
[----:B------:R-:W-:Y:S05]  /*9d60*/  @P3 BRA `(.L_x_170) ;  /* 0x0000000000203947 */ /* 0x000fea0003800000 */
[----:B-1----:R-:W1:Y:S02]  /*9d70*/  LDS R0, [UR7+0x34] ;  /* 0x00003407ff007984 */ /* 0x002e640008000800 */
[----:B-1----:R-:W-:-:S05]  /*9d80*/  LOP3.LUT R0, R0, 0x38, RZ, 0xb8, !PT ;  /* 0x0000003800007812 */ /* 0x002fca00078eb8ff */
[----:B------:R4:W-:Y:S02]  /*9d90*/  STS [UR7+0x34], R0 ;  /* 0x00003400ff007988 */ /* 0x0009e40008000807 */
.L_x_169:
[----:B------:R-:W-:Y:S05]  /*9da0*/  @P3 BRA `(.L_x_171) ;  /* 0x0000000000203947 */ /* 0x000fea0003800000 */
[----:B-1234-:R-:W1:Y:S01]  /*9db0*/  LDS R0, [UR7+0x8] ;  /* 0x00000807ff007984 */ /* 0x01ee620008000800 */
[----:B------:R-:W-:-:S05]  /*9dc0*/  HFMA2 R3, -RZ, RZ, 0, 0.00011444091796875 ;  /* 0x00000780ff037431 */ /* 0x000fca00000001ff */
[----:B-1----:R-:W-:-:S05]  /*9dd0*/  LOP3.LUT R0, R0, 0x500, R3, 0xd8, !PT ;  /* 0x0000050000007812 */ /* 0x002fca00078ed803 */
[----:B------:R2:W-:Y:S02]  /*9de0*/  STS [UR7+0x8], R0 ;  /* 0x00000800ff007988 */ /* 0x0005e40008000807 */
.L_x_170:
[----:B------:R-:W-:Y:S05]  /*9df0*/  @P3 BRA `(.L_x_172) ;  /* 0x0000000000283947 */ /* 0x000fea0003800000 */
[----:B-12---:R-:W1:Y:S02]  /*9e00*/  LDS R0, [UR7+0x8] ;  /* 0x00000807ff007984 */ /* 0x006e640008000800 */
[----:B-1----:R-:W-:-:S05]  /*9e10*/  LOP3.LUT R0, R0, 0x1800, RZ, 0xb8, !PT ;  /* 0x0000180000007812 */ /* 0x002fca00078eb8ff */
[----:B------:R1:W-:Y:S02]  /*9e20*/  STS [UR7+0x8], R0 ;  /* 0x00000800ff007988 */ /* 0x0003e40008000807 */
.L_x_171:
[----:B------:R-:W-:Y:S05]  /*9e30*/  @P3 BREAK.RELIABLE B1 ;  /* 0x0000000000013942 */ /* 0x000fea0003800100 */
[----:B------:R-:W-:Y:S05]  /*9e40*/  @P3 BRA `(.L_x_173) ;  /* 0x0000000000243947 */ /* 0x000fea0003800000 */
[----:B-1234-:R-:W1:Y:S01]  /*9e50*/  LDS R0, [UR7+0x8] ;  /* 0x00000807ff007984 */ /* 0x01ee620008000800 */
[----:B------:R-:W-:-:S05]  /*9e60*/  IMAD.MOV.U32 R3, RZ, RZ, 0x6000 ;  /* 0x00006000ff037424 */ /* 0x000fca00078e00ff */
[----:B-1----:R-:W-:-:S04]  /*9e70*/  LOP3.LUT R0, R0, 0x6000, R3, 0xd8, !PT ;  /* 0x0000600000007812 */ /* 0x002fc800078ed803 */
[----:B------:R-:W-:-:S05]  /*9e80*/  LOP3.LUT R0, R0, 0x400000, RZ, 0xb8, !PT ;  /* 0x0040000000007812 */ /* 0x000fca00078eb8ff */
[----:B------:R3:W-:Y:S02]  /*9e90*/  STS [UR7+0x8], R0 ;  /* 0x00000800ff007988 */ /* 0x0007e40008000807 */
.L_x_172:
[----:B------:R-:W-:Y:S05]  /*9ea0*/  BSYNC.RELIABLE B1 ;  /* 0x0000000000017941 */ /* 0x000fea0003800100 */
.L_x_168:
[----:B-123--:R-:W1:Y:S02]  /*9eb0*/  @!P3 LDS R0, [UR7+0x8] ;  /* 0x00000807ff00b984 */ /* 0x00ee640008000800 */
[----:B-1----:R-:W-:-:S05]  /*9ec0*/  @!P3 LOP3.LUT R0, R0, 0x8000, RZ, 0xb8, !PT ;  /* 0x000080000000b812 */ /* 0x002fca00078eb8ff */
[----:B------:R1:W-:Y:S02]  /*9ed0*/  @!P3 STS [UR7+0x8], R0 ;  /* 0x00000800ff00b988 */ /* 0x0003e40008000807 */
.L_x_173:
[----:B------:R-:W-:Y:S05]  /*9ee0*/  BSYNC.RECONVERGENT B0 ;  /* 0x0000000000007941 */ /* 0x000fea0003800200 */
.L_x_167:
[----:B------:R-:W-:Y:S05]  /*9ef0*/  WARPSYNC.ALL ;  /* 0x0000000000007948 */ /* 0x000fea0003800000 */
[----:B------:R-:W-:Y:S01]  /*9f00*/  NOP ;  /* 0x0000000000007918 */ /* 0x000fe20000000000 */
[----:B------:R-:W-:Y:S05]  /*9f10*/  @P0 BRA `(.L_x_174) ;  /* 0x00000000002c0947 */ /* 0x000fea0003800000 */
[----:B-1234-:R-:W1:Y:S01]  /*9f20*/  S2R R0, SR_LANEID ;  /* 0x0000000000007919 */ /* 0x01ee620000000000 */
        /* <DEDUP_REMOVED lines=10> */
.L_x_174:
[----:B-----5:R-:W-:Y:S01]  /*9fd0*/  BAR.SYNC.DEFER_BLOCKING 0x0, 0x100 ;  /* 0x0004000000007b1d */ /* 0x020fe20000010000 */
[----:B------:R-:W-:-:S04]  /*9fe0*/  UIADD3 UR5, UP0, UPT, UR8, 0x80, URZ ;  /* 0x0000008008057890 */ /* 0x000fc8000ff1e0ff */
[----:B------:R-:W-:Y:S01]  /*9ff0*/  UIADD3.X UR6, UPT, UPT, URZ, UR9, URZ, UP0, !UPT ;  /* 0x00000009ff067290 */ /* 0x000fe200087fe4ff */
[----:B------:R-:W-:Y:S02]  /*a000*/  BSSY.RECONVERGENT B0, `(.L_x_175) ;  /* 0x000000b000007945 */ /* 0x000fe40003800200 */
[----:B------:R-:W-:Y:S06]  /*a010*/  BAR.SYNC.DEFER_BLOCKING 0x0, 0x100 ;  /* 0x0004000000007b1d */ /* 0x000fec0000010000 */
[----:B------:R1:W-:Y:S01]  /*a020*/  @!P0 STS [R60+0x30000], RZ ;  /* 0x030000ff3c008388 */ /* 0x0003e20000000800 */
[----:B------:R-:W-:Y:S01]  /*a030*/  NOP ;  /* 0x0000000000007918 */ /* 0x000fe20000000000 */
[----:B------:R-:W-:Y:S05]  /*a040*/  @P3 BRA `(.L_x_176) ;  /* 0x0000000000183947 */ /* 0x000fea0003800000 */
[----:B-1234-:R-:W1:Y:S01]  /*a050*/  LDS R0, [UR7+0x8] ;  /* 0x00000807ff007984 */ /* 0x01ee620008000800 */
[----:B------:R-:W2:Y:S01]  /*a060*/  LDC.64 R2, c[0x0][0x3a8] ;  /* 0x0000ea00ff027b82 */ /* 0x000ea20000000a00 */
[----:B------:R-:W-:Y:S02]  /*a070*/  IMAD.MOV.U32 R5, RZ, RZ, 0x70 ;  /* 0x00000070ff057424 */ /* 0x000fe400078e00ff */
[----:B--2---:R2:W-:Y:S03]  /*a080*/  STS.64 [UR7], R2 ;  /* 0x00000002ff007988 */ /* 0x0045e60008000a07 */
[----:B-1----:R-:W-:-:S05]  /*a090*/  LOP3.LUT R0, R0, 0x10, R5, 0xd8, !PT ;  /* 0x0000001000007812 */ /* 0x002fca00078ed805 */
[----:B------:R2:W-:Y:S02]  /*a0a0*/  STS [UR7+0x8], R0 ;  /* 0x00000800ff007988 */ /* 0x0005e40008000807 */
.L_x_176:
[----:B-1----:R-:W-:Y:S05]  /*a0b0*/  BSYNC.RECONVERGENT B0 ;  /* 0x0000000000007941 */ /* 0x002fea0003800200 */
.L_x_175:
[----:B------:R-:W-:Y:S04]  /*a0c0*/  BSSY.RECONVERGENT B0, `(.L_x_177) ;  /* 0x0000035000007945 */ /* 0x000fe80003800200 */
[----:B------:R-:W-:Y:S04]  /*a0d0*/  BSSY.RELIABLE B1, `(.L_x_178) ;  /* 0x0000030000017945 */ /* 0x000fe80003800100 */
[----:B------:R-:W-:Y:S05]  /*a0e0*/  @P3 BRA `(.L_x_179) ;  /* 0x0000000000243947 */ /* 0x000fea0003800000 */
[----:B--234-:R-:W1:Y:S01]  /*a0f0*/  LDS R0, [UR7+0x34] ;  /* 0x00003407ff007984 */ /* 0x01ce620008000800 */
        /* <DEDUP_REMOVED lines=8> */
.L_x_179:
[----:B------:R-:W-:Y:S05]  /*a180*/  @P3 BRA `(.L_x_181) ;  /* 0x0000000000183947 */ /* 0x000fea0003800000 */
[----:B-1234-:R-:W-:-:S05]  /*a190*/  IMAD.MOV.U32 R0, RZ, RZ, 0x7f ;  /* 0x0000007fff007424 */ /* 0x01efca00078e00ff */
[----:B------:R2:W-:Y:S02]  /*a1a0*/  STS [UR7+0x20], R0 ;  /* 0x00002000ff007988 */ /* 0x0005e40008000807 */
.L_x_180:
[----:B------:R-:W-:Y:S05]  /*a1b0*/  @P3 BRA `(.L_x_182) ;  /* 0x0000000000243947 */ /* 0x000fea0003800000 */
[----:B------:R-:W3:Y:S02]  /*a1c0*/  LDC R3, c[0x0][0x3e8] ;  /* 0x0000fa00ff037b82 */ /* 0x000ee40000000800 */
[----:B---3--:R-:W-:-:S05]  /*a1d0*/  IMAD R3, R4, R3, -0x1 ;  /* 0xffffffff04037424 */ /* 0x008fca00078e0203 */
[----:B------:R3:W-:Y:S02]  /*a1e0*/  STS [UR7+0x24], R3 ;  /* 0x00002403ff007988 */ /* 0x0007e40008000807 */
.L_x_181:
[----:B------:R-:W-:Y:S05]  /*a1f0*/  @P3 BRA `(.L_x_183) ;  /* 0x0000000000243947 */ /* 0x000fea0003800000 */
[----:B-1234-:R-:W1:Y:S01]  /*a200*/  LDS R0, [UR7+0x1c] ;  /* 0x00001c07ff007984 */ /* 0x01ee620008000800 */
[----:B------:R-:W-:-:S05]  /*a210*/  MOV R2, 0x10 ;  /* 0x0000001000027802 */ /* 0x000fca0000000f00 */
[----:B------:R3:W-:Y:S01]  /*a220*/  STS [UR7+0xc], R2 ;  /* 0x00000c02ff007988 */ /* 0x0007e20008000807 */
[----:B-1----:R-:W-:-:S05]  /*a230*/  LOP3.LUT R0, R0, 0xf, RZ, 0xb8, !PT ;  /* 0x0000000f00007812 */ /* 0x002fca00078eb8ff */
[----:B------:R3:W-:Y:S02]  /*a240*/  STS [UR7+0x1c], R0 ;  /* 0x00001c00ff007988 */ /* 0x0007e40008000807 */
.L_x_182:
[----:B------:R-:W-:Y:S05]  /*a250*/  @P3 BRA `(.L_x_184) ;  /* 0x00000000001c3947 */ /* 0x000fea0003800000 */
[----:B-123--:R-:W1:Y:S02]  /*a260*/  LDS R0, [UR7+0x34] ;  /* 0x00003407ff007984 */ /* 0x00ee640008000800 */
[----:B-1----:R-:W-:-:S05]  /*a270*/  LOP3.LUT R0, R0, 0x7, RZ, 0xb8, !PT ;  /* 0x0000000700007812 */ /* 0x002fca00078eb8ff */
[----:B------:R1:W-:Y:S02]  /*a280*/  STS [UR7+0x34], R0 ;  /* 0x00003400ff007988 */ /* 0x0003e40008000807 */
.L_x_183:
[----:B------:R-:W-:Y:S05]  /*a290*/  @P3 BRA `(.L_x_185) ;  /* 0x0000000000203947 */ /* 0x000fea0003800000 */
[----:B-1234-:R-:W1:Y:S02]  /*a2a0*/  LDS R0, [UR7+0x34] ;  /* 0x00003407ff007984 */ /* 0x01ee640008000800 */
[----:B-1----:R-:W-:-:S05]  /*a2b0*/  LOP3.LUT R0, R0, 0x38, RZ, 0xb8, !PT ;  /* 0x0000003800007812 */ /* 0x002fca00078eb8ff */
[----:B------:R4:W-:Y:S02]  /*a2c0*/  STS [UR7+0x34], R0 ;  /* 0x00003400ff007988 */ /* 0x0009e40008000807 */
.L_x_184:
[----:B------:R-:W-:Y:S05]  /*a2d0*/  @P3 BRA `(.L_x_186) ;  /* 0x0000000000203947 */ /* 0x000fea0003800000 */
[----:B-1234-:R-:W1:Y:S01]  /*a2e0*/  LDS R0, [UR7+0x8] ;  /* 0x00000807ff007984 */ /* 0x01ee620008000800 */
[----:B------:R-:W-:-:S05]  /*a2f0*/  IMAD.MOV.U32 R3, RZ, RZ, 0x780 ;  /* 0x00000780ff037424 */ /* 0x000fca00078e00ff */
[----:B-1----:R-:W-:-:S05]  /*a300*/  LOP3.LUT R0, R0, 0x500, R3, 0xd8, !PT ;  /* 0x0000050000007812 */ /* 0x002fca00078ed803 */
[----:B------:R1:W-:Y:S02]  /*a310*/  STS [UR7+0x8], R0 ;  /* 0x00000800ff007988 */ /* 0x0003e40008000807 */
.L_x_185:
[----:B------:R-:W-:Y:S05]  /*a320*/  @P3 BRA `(.L_x_187) ;  /* 0x0000000000283947 */ /* 0x000fea0003800000 */
[----:B-1234-:R-:W1:Y:S02]  /*a330*/  LDS R0, [UR7+0x8] ;  /* 0x00000807ff007984 */ /* 0x01ee640008000800 */
[----:B-1----:R-:W-:-:S05]  /*a340*/  LOP3.LUT R0, R0, 0x1800, RZ, 0xb8, !PT ;  /* 0x0000180000007812 */ /* 0x002fca00078eb8ff */
[----:B------:R1:W-:Y:S02]  /*a350*/  STS [UR7+0x8], R0 ;  /* 0x00000800ff007988 */ /* 0x0003e40008000807 */
.L_x_186:
[----:B------:R-:W-:Y:S05]  /*a360*/  @P3 BREAK.RELIABLE B1 ;  /* 0x0000000000013942 */ /* 0x000fea0003800100 */
[----:B------:R-:W-:Y:S05]  /*a370*/  @P3 BRA `(.L_x_188) ;  /* 0x0000000000243947 */ /* 0x000fea0003800000 */
[----:B-1234-:R-:W1:Y:S01]  /*a380*/  LDS R0, [UR7+0x8] ;  /* 0x00000807ff007984 */ /* 0x01ee620008000800 */
[----:B------:R-:W-:-:S05]  /*a390*/  IMAD.MOV.U32 R3, RZ, RZ, 0x6000 ;  /* 0x00006000ff037424 */ /* 0x000fca00078e00ff */
[----:B-1----:R-:W-:-:S04]  /*a3a0*/  LOP3.LUT R0, R0, 0x6000, R3, 0xd8, !PT ;  /* 0x0000600000007812 */ /* 0x002fc800078ed803 */
[----:B------:R-:W-:-:S05]  /*a3b0*/  LOP3.LUT R0, R0, 0x400000, RZ, 0xb8, !PT ;  /* 0x0040000000007812 */ /* 0x000fca00078eb8ff */
[----:B------:R1:W-:Y:S02]  /*a3c0*/  STS [UR7+0x8], R0 ;  /* 0x00000800ff007988 */ /* 0x0003e40008000807 */
.L_x_187:
[----:B------:R-:W-:Y:S05]  /*a3d0*/  BSYNC.RELIABLE B1 ;  /* 0x0000000000017941 */ /* 0x000fea0003800100 */
.L_x_178:
[----:B-1234-:R-:W1:Y:S02]  /*a3e0*/  @!P3 LDS R0, [UR7+0x8] ;  /* 0x00000807ff00b984 */ /* 0x01ee640008000800 */
[----:B-1----:R-:W-:-:S05]  /*a3f0*/  @!P3 LOP3.LUT R0, R0, 0x8000, RZ, 0xb8, !PT ;  /* 0x000080000000b812 */ /* 0x002fca00078eb8ff */
[----:B------:R1:W-:Y:S02]  /*a400*/  @!P3 STS [UR7+0x8], R0 ;  /* 0x00000800ff00b988 */ /* 0x0003e40008000807 */
.L_x_188:
[----:B------:R-:W-:Y:S05]  /*a410*/  BSYNC.RECONVERGENT B0 ;  /* 0x0000000000007941 */ /* 0x000fea0003800200 */
.L_x_177:
[----:B------:R-:W-:Y:S05]  /*a420*/  WARPSYNC.ALL ;  /* 0x0000000000007948 */ /* 0x000fea0003800000 */
[----:B------:R-:W-:Y:S01]  /*a430*/  NOP ;  /* 0x0000000000007918 */ /* 0x000fe20000000000 */
[----:B------:R-:W-:Y:S05]  /*a440*/  @P0 BRA `(.L_x_189) ;  /* 0x0000000000340947 */ /* 0x000fea0003800000 */
[----:B-1234-:R-:W1:Y:S01]  /*a450*/  S2R R0, SR_LANEID ;  /* 0x0000000000007919 */ /* 0x01ee620000000000 */
[----:B------:R-:W-:Y:S01]  /*a460*/  NOP ;  /* 0x0000000000007918 */ /* 0x000fe20000000000 */
[----:B-1----:R-:W-:-:S05]  /*a470*/  IMAD.SHL.U32 R0, R0, 0x4, RZ ;  /* 0x0000000400007824 */ /* 0x002fca00078e00ff */
[----:B------:R-:W1:Y:S01]  /*a480*/  LDS R5, [R0+UR7] ;  /* 0x0000000700057984 */ /* 0x000e620008000800 */
[----:B------:R-:W-:Y:S01]  /*a490*/  UIADD3 UR14, UP0, UPT, UR8, 0x80, URZ ;  /* 0x00000080080e7890 */ /* 0x000fe2000ff1e0ff */
[----:B------:R-:W-:-:S03]  /*a4a0*/  IADD3 R2, P0, PT, R0, UR5, RZ ;  /* 0x0000000500027c10 */ /* 0x000fc6000ff1e0ff */
[----:B------:R-:W-:Y:S02]  /*a4b0*/  UIADD3.X UR15, UPT, UPT, URZ, UR9, URZ, UP0, !UPT ;  /* 0x00000009ff0f7290 */ /* 0x000fe400087fe4ff */
[----:B------:R-:W-:-:S05]  /*a4c0*/  IMAD.X R3, RZ, RZ, UR6, P0 ;  /* 0x00000006ff037e24 */ /* 0x000fca00080e06ff */
[----:B-1----:R1:W5:Y:S01]  /*a4d0*/  ATOMG.E.EXCH.STRONG.GPU PT, RZ, [R2], R5 ;  /* 0x0000000502ff73a8 */ /* 0x00236200041ee100 */
[----:B------:R-:W-:-:S04]  /*a4e0*/  DEPBAR {5,4,3,2,1,0} ;  /* 0x0000003f0000791a */ /* 0x000fc80000000000 */
[----:B------:R-:W2:Y:S02]  /*a4f0*/  CCTL.E.C.LDCU.IV.DEEP [UR14] ;  /* 0x000000000e007540 */ /* 0x000ea40009c08000 */
[----:B--2---:R1:W-:Y:S01]  /*a500*/  UTMACCTL.IV [UR14] ;  /* 0x000000000e0079b9 */ /* 0x0043e20008000000 */
[----:B------:R-:W-:Y:S01]  /*a510*/  NOP ;  /* 0x0000000000007918 */ /* 0x000fe20000000000 */
.L_x_189:
[----:B------:R-:W-:Y:S01]  /*a520*/  UISETP.GE.AND UP0, UPT, UR27, 0x1, UPT ;  /* 0x000000011b00788c */ /* 0x000fe2000bf06270 */
[----:B-----5:R-:W-:Y:S05]  /*a530*/  BAR.SYNC.DEFER_BLOCKING 0x0, 0x100 ;  /* 0x0004000000007b1d */ /* 0x020fea0000010000 */
[----:B------:R-:W-:-:S13]  /*a540*/  PLOP3.LUT P0, PT, PT, PT, UP0, 0x80, 0x8 ;  /* 0x000000000008781c */ /* 0x000fda0003f0f008 */
[----:B------:R-:W-:Y:S05]  /*a550*/  @!P0 BRA `(.L_x_190) ;  /* 0x00000028003c8947 */ /* 0x000fea0003800000 */
[----:B------:R-:W5:Y:S01]  /*a560*/  S2R R10, SR_TID.X ;  /* 0x00000000000a7919 */ /* 0x000f620000002100 */
[----:B------:R-:W-:Y:S02]  /*a570*/  ISETP.GE.AND P4, PT, R6, 0x80, PT ;  /* 0x000000800600780c */ /* 0x000fe40003f86270 */
[----:B------:R-:W-:Y:S01]  /*a580*/  PLOP3.LUT P5, PT, PT, PT, PT, 0x8, 0x80 ;  /* 0x000000000080781c */ /* 0x000fe20003fae170 */
[----:B-1----:R-:W1:Y:S01]  /*a590*/  S2R R3, SR_TID.X ;  /* 0x0000000000037919 */ /* 0x002e620000002100 */
[----:B------:R-:W2:Y:S01]  /*a5a0*/  S2R R8, SR_TID.X ;  /* 0x0000000000087919 */ /* 0x000ea20000002100 */
[----:B-----5:R-:W-:Y:S02]  /*a5b0*/  SHF.R.S32.HI R11, RZ, 0x2, R10 ;  /* 0x00000002ff0b7819 */ /* 0x020fe4000001140a */
[----:B------:R-:W-:Y:S02]  /*a5c0*/  LOP3.LUT R9, R10, 0x1, RZ, 0xc0, !PT ;  /* 0x000000010a097812 */ /* 0x000fe400078ec0ff */
[----:B------:R-:W-:Y:S01]  /*a5d0*/  SGXT R11, R11, 0x1 ;  /* 0x000000010b0b781a */ /* 0x000fe20000000200 */
[----:B-1----:R-:W-:Y:S01]  /*a5e0*/  IMAD.SHL.U32 R12, R3, 0x40, RZ ;  /* 0x00000040030c7824 */ /* 0x002fe200078e00ff */
[----:B------:R-:W-:Y:S01]  /*a5f0*/  SHF.R.S32.HI R13, RZ, 0x1, R3 ;  /* 0x00000001ff0d7819 */ /* 0x000fe20000011403 */
[----:B--234-:R-:W-:Y:S01]  /*a600*/  IMAD.MOV R0, RZ, RZ, -R9 ;  /* 0x000000ffff007224 */ /* 0x01cfe200078e0a09 */
[----:B------:R-:W-:Y:S01]  /*a610*/  LOP3.LUT R2, R11, 0x120, RZ, 0xc0, !PT ;  /* 0x000001200b027812 */ /* 0x000fe200078ec0ff */
[----:B------:R-:W-:Y:S01]  /*a620*/  IMAD.SHL.U32 R7, R8, 0x20, RZ ;  /* 0x0000002008077824 */ /* 0x000fe200078e00ff */
[----:B------:R-:W-:-:S02]  /*a630*/  LOP3.LUT R3, R3, 0x10, RZ, 0xc0, !PT ;  /* 0x0000001003037812 */ /* 0x000fc400078ec0ff */
[----:B------:R-:W-:Y:S02]  /*a640*/  LOP3.LUT R2, R2, 0x200, R12, 0xf8, !PT ;  /* 0x0000020002027812 */ /* 0x000fe400078ef80c */
[----:B------:R-:W-:Y:S02]  /*a650*/  SGXT R13, R13, 0x1 ;  /* 0x000000010d0d781a */ /* 0x000fe40000000200 */
[----:B------:R-:W-:Y:S02]  /*a660*/  SHF.L.U32 R4, R3, 0x1, RZ ;  /* 0x0000000103047819 */ /* 0x000fe400000006ff */
[----:B------:R-:W-:Y:S02]  /*a670*/  LOP3.LUT R0, R0, 0x48, RZ, 0xc0, !PT ;  /* 0x0000004800007812 */ /* 0x000fe400078ec0ff */
[----:B------:R-:W-:Y:S02]  /*a680*/  LOP3.LUT R3, R2, 0x90, R13, 0xf8, !PT ;  /* 0x0000009002037812 */ /* 0x000fe400078ef80d */
[----:B------:R-:W-:-:S02]  /*a690*/  LOP3.LUT R2, R4, 0x1800, R7, 0xf8, !PT ;  /* 0x0000180004027812 */ /* 0x000fc400078ef807 */
[----:B------:R-:W-:Y:S02]  /*a6a0*/  LOP3.LUT R3, R4, R3, R0, 0x1e, !PT ;  /* 0x0000000304037212 */ /* 0x000fe400078e1e00 */
[--C-:B------:R-:W-:Y:S02]  /*a6b0*/  LOP3.LUT R2, R2, 0x400, R7.reuse, 0xf8, !PT ;  /* 0x0000040002027812 */ /* 0x100fe400078ef807 */
[--C-:B------:R-:W-:Y:S02]  /*a6c0*/  LOP3.LUT R3, R3, 0x400, R7.reuse, 0xf8, !PT ;  /* 0x0000040003037812 */ /* 0x100fe400078ef807 */
[----:B------:R-:W-:Y:S02]  /*a6d0*/  LOP3.LUT R10, R10, 0x60, RZ, 0xc0, !PT ;  /* 0x000000600a0a7812 */ /* 0x000fe400078ec0ff */
[----:B------:R-:W-:Y:S02]  /*a6e0*/  LOP3.LUT R3, R3, 0x1800, R7, 0xf8, !PT ;  /* 0x0000180003037812 */ /* 0x000fe400078ef807 */
[----:B------:R-:W1:Y:S01]  /*a6f0*/  S2R R7, SR_TID.X ;  /* 0x0000000000077919 */ /* 0x000e620000002100 */
[----:B------:R-:W-:-:S02]  /*a700*/  R2UR UR5, R10 ;  /* 0x000000000a0572ca */ /* 0x000fc400000e0000 */
[----:B------:R-:W-:Y:S02]  /*a710*/  LOP3.LUT R5, R0, 0x10, RZ, 0xfc, !PT ;  /* 0x0000001000057812 */ /* 0x000fe400078efcff */
[----:B------:R-:W-:Y:S02]  /*a720*/  LOP3.LUT R8, R8, 0xf, RZ, 0xc0, !PT ;  /* 0x0000000f08087812 */ /* 0x000fe400078ec0ff */
[----:B------:R-:W-:Y:S02]  /*a730*/  LOP3.LUT R5, R5, 0x90, R13, 0x78, !PT ;  /* 0x0000009005057812 */ /* 0x000fe400078e780d */
[----:B------:R-:W-:Y:S02]  /*a740*/  ISETP.NE.U32.AND P0, PT, R9, 0x1, PT ;  /* 0x000000010900780c */ /* 0x000fe40003f05070 */
[----:B------:R-:W-:Y:S02]  /*a750*/  LOP3.LUT R5, R5, 0x200, R12, 0xf8, !PT ;  /* 0x0000020005057812 */ /* 0x000fe400078ef80c */
[----:B------:R-:W-:-:S02]  /*a760*/  LOP3.LUT R40, R3, 0x8, RZ, 0x3c, !PT ;  /* 0x0000000803287812 */ /* 0x000fc400078e3cff */
[----:B------:R-:W-:Y:S02]  /*a770*/  LEA R36, R8, UR5, 0x1 ;  /* 0x0000000508247c11 */ /* 0x000fe4000f8e08ff */
[----:B------:R-:W-:Y:S02]  /*a780*/  LOP3.LUT R5, R5, 0x120, R11, 0xf8, !PT ;  /* 0x0000012005057812 */ /* 0x000fe400078ef80b */
[C---:B------:R-:W-:Y:S02]  /*a790*/  LOP3.LUT R38, R3.reuse, 0x18, RZ, 0x3c, !PT ;  /* 0x0000001803267812 */ /* 0x040fe400078e3cff */
[----:B------:R-:W-:Y:S02]  /*a7a0*/  LOP3.LUT R2, R2, R5, RZ, 0x3c, !PT ;  /* 0x0000000502027212 */ /* 0x000fe400078e3cff */
[----:B------:R-:W-:Y:S02]  /*a7b0*/  ISETP.LT.AND P0, PT, R6, 0x80, P0 ;  /* 0x000000800600780c */ /* 0x000fe40000701270 */
[----:B------:R-:W-:-:S02]  /*a7c0*/  LEA R41, R3, UR11, 0x1 ;  /* 0x0000000b03297c11 */ /* 0x000fc4000f8e08ff */
[----:B------:R-:W-:Y:S02]  /*a7d0*/  LEA R39, R2, UR11, 0x1 ;  /* 0x0000000b02277c11 */ /* 0x000fe4000f8e08ff */
[----:B------:R-:W-:Y:S02]  /*a7e0*/  LEA R40, R40, UR11, 0x1 ;  /* 0x0000000b28287c11 */ /* 0x000fe4000f8e08ff */
[----:B------:R-:W-:Y:S02]  /*a7f0*/  LEA R38, R38, UR11, 0x1 ;  /* 0x0000000b26267c11 */ /* 0x000fe4000f8e08ff */
[--C-:B-1----:R-:W-:Y:S02]  /*a800*/  SHF.R.U32.HI R9, RZ, 0x1, R7.reuse ;  /* 0x00000001ff097819 */ /* 0x102fe40000011607 */
[----:B------:R-:W-:Y:S02]  /*a810*/  LOP3.LUT R8, R7, 0x3f, RZ, 0xc0, !PT ;  /* 0x0000003f07087812 */ /* 0x000fe400078ec0ff */
[----:B------:R-:W-:-:S02]  /*a820*/  SHF.R.U32.HI R7, RZ, 0x7, R7 ;  /* 0x00000007ff077819 */ /* 0x000fc40000011607 */
[----:B------:R-:W-:Y:S02]  /*a830*/  LOP3.LUT R0, R9, 0x30, RZ, 0xc0, !PT ;  /* 0x0000003009007812 */ /* 0x000fe400078ec0ff */
[----:B------:R-:W-:Y:S02]  /*a840*/  SGXT.U32 R7, R7, 0x1 ;  /* 0x000000010707781a */ /* 0x000fe40000000000 */
[----:B------:R-:W-:Y:S02]  /*a850*/  LOP3.LUT R0, R0, 0xf, R6, 0xf8, !PT ;  /* 0x0000000f00007812 */ /* 0x000fe400078ef806 */
[----:B------:R-:W-:Y:S02]  /*a860*/  LOP3.LUT R37, R36, R7, RZ, 0xfc, !PT ;  /* 0x0000000724257212 */ /* 0x000fe400078efcff */
[----:B------:R-:W-:Y:S02]  /*a870*/  LEA R62, R8, UR11, 0x2 ;  /* 0x0000000b083e7c11 */ /* 0x000fe4000f8e10ff */
[----:B------:R-:W-:-:S02]  /*a880*/  LEA R36, R36, UR7, 0x2 ;  /* 0x0000000724247c11 */ /* 0x000fc4000f8e10ff */
[----:B------:R-:W-:Y:S02]  /*a890*/  LEA R37, R37, UR7, 0x2 ;  /* 0x0000000725257c11 */ /* 0x000fe4000f8e10ff */
[----:B------:R-:W-:-:S07]  /*a8a0*/  LEA R61, R0, UR11, 0x2 ;  /* 0x0000000b003d7c11 */ /* 0x000fce000f8e10ff */
.L_x_201:
[----:B------:R-:W2:Y:S01]  /*a8b0*/  LDL R6, [R1+0x8] ;  /* 0x0000080001067983 */ /* 0x000ea20000100800 */
[----:B------:R-:W-:Y:S01]  /*a8c0*/  IABS R0, UR21 ;  /* 0x0000001500007c13 */ /* 0x000fe20008000000 */
[----:B------:R-:W1:Y:S03]  /*a8d0*/  LDCU UR16, c[0x0][0x3e4] ;  /* 0x00007c80ff1077ac */ /* 0x000e660008000800 */
[----:B------:R-:W-:Y:S01]  /*a8e0*/  R2UR UR15, R0 ;  /* 0x00000000000f72ca */ /* 0x000fe200000e0000 */
[----:B------:R-:W-:Y:S01]  /*a8f0*/  UMOV UR6, URZ ;  /* 0x000000ff00067c82 */ /* 0x000fe20008000000 */
[----:B------:R-:W3:Y:S11]  /*a900*/  LDCU.64 UR18, c[0x0][0x3b0] ;  /* 0x00007600ff1277ac */ /* 0x000ef60008000a00 */
[----:B------:R-:W4:Y:S01]  /*a910*/  I2F.RP R0, UR15 ;  /* 0x0000000f00007d06 */ /* 0x000f220008209400 */
[----:B-1----:R-:W-:Y:S01]  /*a920*/  IMAD.U32 R5, RZ, RZ, UR16 ;  /* 0x00000010ff057e24 */ /* 0x002fe2000f8e00ff */
[----:B------:R-:W-:-:S04]  /*a930*/  UISETP.NE.AND UP3, UPT, UR16, URZ, UPT ;  /* 0x000000ff1000728c */ /* 0x000fc8000bf65270 */
        /* <DEDUP_REMOVED lines=19> */
[----:B------:R-:W1:Y:S01]  /*aa70*/  F2I.FTZ.U32.TRUNC.NTZ R4, R4 ;  /* 0x0000000400047305 */ /* 0x000e62000021f000 */
[----:B------:R-:W-:-:S03]  /*aa80*/  UMOV UR6, URZ ;  /* 0x000000ff00067c82 */ /* 0x000fc60008000000 */
        /* <DEDUP_REMOVED lines=11> */
[----:B------:R-:W-:Y:S02]  /*ab40*/  UISETP.NE.AND UP0, UPT, UR21, URZ, UPT ;  /* 0x000000ff1500728c */ /* 0x000fe4000bf05270 */
[----:B------:R-:W-:Y:S02]  /*ab50*/  UIMAD.WIDE.U32 UR6, UR7, UR14, UR6 ;  /* 0x0000000e070672a5 */ /* 0x000fe4000f8e0006 */
[----:B------:R-:W-:-:S07]  /*ab60*/  @!UP2 UIADD3 UR24, UPT, UPT, -UR24, URZ, URZ ;  /* 0x000000ff1818a290 */ /* 0x000fce000fffe1ff */
        /* <DEDUP_REMOVED lines=24> */
[----:B------:R-:W-:-:S04]  /*acf0*/  UIMAD UR5, UR5, UR19, URZ ;  /* 0x00000013050572a4 */ /* 0x000fc8000f8e02ff */
[----:B------:R-:W-:Y:S02]  /*ad00*/  UIMAD UR5, UR14, UR13, UR5 ;  /* 0x0000000d0e0572a4 */ /* 0x000fe4000f8e0205 */
[----:B------:R-:W-:-:S04]  /*ad10*/  UIMAD.WIDE.U32 UR14, UR14, UR19, UR6 ;  /* 0x000000130e0e72a5 */ /* 0x000fc8000f8e0006 */
[----:B------:R-:W-:Y:S02]  /*ad20*/  UIADD3 UR28, UPT, UPT, UR15, UR5, URZ ;  /* 0x000000050f1c7290 */ /* 0x000fe4000fffe0ff */
[----:B------:R-:W-:-:S04]  /*ad30*/  UIADD3 UR5, UPT, UPT, -UR24, URZ, URZ ;  /* 0x000000ff18057290 */ /* 0x000fc8000fffe1ff */
[----:B------:R-:W-:-:S04]  /*ad40*/  UIMAD UR5, UR21, UR5, UR23 ;  /* 0x00000005150572a4 */ /* 0x000fc8000f8e0217 */
[----:B------:R-:W-:Y:S01]  /*ad50*/  USHF.L.U32 UR26, UR5, 0x7, URZ ;  /* 0x00000007051a7899 */ /* 0x000fe200080006ff */
        /* <DEDUP_REMOVED lines=26> */
.L_x_191:
[----:B------:R-:W-:Y:S01]  /*af00*/  R2UR UR16, R6 ;  /* 0x00000000061072ca */ /* 0x000fe200000e0000 */
[----:B------:R-:W1:Y:S01]  /*af10*/  LDCU UR17, c[0x0][0x3b8] ;  /* 0x00007700ff1177ac */ /* 0x000e620008000800 */
[----:B------:R-:W-:Y:S01]  /*af20*/  MOV R6, 0xaf50 ;  /* 0x0000af5000067802 */ /* 0x000fe20000000f00 */
[----:B------:R-:W-:-:S12]  /*af30*/  UMOV UR19, UR14 ;  /* 0x0000000e00137c82 */ /* 0x000fd80008000000 */
[----:B-1----:R-:W-:Y:S05]  /*af40*/  CALL.REL.NOINC `($__internal_3_$__cuda_sm20_div_s64) ;  /* 0x0000002400c47944 */ /* 0x002fea0003c00000 */
.L_x_192:
[----:B------:R-:W-:Y:S02]  /*af50*/  ULOP3.LUT UR5, UR4, 0x1, URZ, 0xc, !UPT ;  /* 0x0000000104057892 */ /* 0x000fe4000f8e0cff */
[----:B------:R-:W-:Y:S02]  /*af60*/  UIADD3 UR19, UPT, UPT, UR26, UR19, URZ ;  /* 0x000000131a137290 */ /* 0x000fe4000fffe0ff */
[----:B------:R-:W-:-:S06]  /*af70*/  USHF.L.U32 UR5, UR5, 0x1f, URZ ;  /* 0x0000001f05057899 */ /* 0x000fcc00080006ff */
[----:B------:R-:W-:-:S04]  /*af80*/  IMAD.U32 R0, RZ, RZ, UR5 ;  /* 0x00000005ff007e24 */ /* 0x000fc8000f8e00ff */
[----:B------:R-:W1:Y:S02]  /*af90*/  SYNCS.PHASECHK.TRANS64.TRYWAIT P1, [UR11+0x383d0], R0 ;  /* 0x0383d000ff0075a7 */ /* 0x000e64000802110b */
[----:B-1----:R-:W-:Y:S05]  /*afa0*/  @!P1 BRA `(.L_x_193) ;  /* 0x0000002400589947 */ /* 0x002fea0003800000 */
.L_x_222:
[----:B------:R-:W1:Y:S01]  /*afb0*/  S2R R4, SR_TID.X ;  /* 0x0000000000047919 */ /* 0x000e620000002100 */
[----:B------:R-:W-:Y:S01]  /*afc0*/  ELECT P1, URZ, PT ;  /* 0x0000000000ff782f */ /* 0x000fe20003820000 */
[----:B------:R-:W-:Y:S01]  /*afd0*/  @!P3 IMAD.MOV.U32 R0, RZ, RZ, 0x4000 ;  /* 0x00004000ff00b424 */ /* 0x000fe200078e00ff */
[----:B------:R-:W-:Y:S05]  /*afe0*/  WARPSYNC.ALL ;  /* 0x0000000000007948 */ /* 0x000fea0003800000 */
[----:B------:R-:W-:Y:S01]  /*aff0*/  NOP ;  /* 0x0000000000007918 */ /* 0x000fe20000000000 */
[----:B------:R2:W-:Y:S01]  /*b000*/  @!P3 SYNCS.ARRIVE.TRANS64 RZ, [UR11+0x383c0], R0 ;  /* 0x0383c000ffffb9a7 */ /* 0x0005e2000800000b */
[----:B------:R-:W-:Y:S01]  /*b010*/  IMAD.MOV.U32 R42, RZ, RZ, 0x3f800000 ;  /* 0x3f800000ff2a7424 */ /* 0x000fe200078e00ff */
[----:B--2---:R-:W-:-:S02]  /*b020*/  MOV R0, 0xff800000 ;  /* 0xff80000000007802 */ /* 0x004fc40000000f00 */
[----:B-1----:R-:W-:Y:S01]  /*b030*/  SHF.R.U32.HI R5, RZ, 0x5, R4 ;  /* 0x00000005ff057819 */ /* 0x002fe20000011604 */
[----:B------:R-:W-:Y:S01]  /*b040*/  BAR.SYNC.DEFER_BLOCKING 0x0, 0x100 ;  /* 0x0004000000007b1d */ /* 0x000fe20000010000 */
[----:B------:R-:W-:Y:S02]  /*b050*/  ISETP.LT.U32.AND P1, PT, R4, 0x40, P1 ;  /* 0x000000400400780c */ /* 0x000fe40000f21070 */
[----:B------:R-:W-:-:S11]  /*b060*/  R2UR UR16, R5 ;  /* 0x00000000051072ca */ /* 0x000fd600000e0000 */
[----:B------:R-:W-:Y:S02]  /*b070*/  VOTEU.ANY UP0, P1 ;  /* 0x0000000000ff7886 */ /* 0x000fe40000800100 */
[----:B------:R-:W-:Y:S02]  /*b080*/  USHF.L.U32 UR5, UR16, 0x15, URZ ;  /* 0x0000001510057899 */ /* 0x000fe400080006ff */
[----:B------:R-:W-:Y:S02]  /*b090*/  USHF.L.U32 UR6, UR16, 0x4, URZ ;  /* 0x0000000410067899 */ /* 0x000fe400080006ff */
[----:B------:R-:W-:Y:S02]  /*b0a0*/  USHF.L.U32 UR7, UR16, 0x3, URZ ;  /* 0x0000000310077899 */ /* 0x000fe400080006ff */
[----:B------:R-:W-:Y:S02]  /*b0b0*/  ULOP3.LUT UR5, UR5, 0x600000, URZ, 0xc0, !UPT ;  /* 0x0060000005057892 */ /* 0x000fe4000f8ec0ff */
[----:B------:R-:W-:-:S02]  /*b0c0*/  ULOP3.LUT UR6, UR6, 0x40, URZ, 0xc0, !UPT ;  /* 0x0000004006067892 */ /* 0x000fc4000f8ec0ff */
[----:B------:R-:W-:Y:S02]  /*b0d0*/  ULOP3.LUT UR7, UR7, 0xffffffc0, URZ, 0xc0, !UPT ;  /* 0xffffffc007077892 */ /* 0x000fe4000f8ec0ff */
[----:B------:R-:W-:Y:S02]  /*b0e0*/  ULEA UR25, UR16, UR11, 0xd ;  /* 0x0000000b10197291 */ /* 0x000fe4000f8e68ff */
[----:B------:R-:W-:Y:S02]  /*b0f0*/  UIADD3 UR5, UPT, UPT, UR5, UR6, UR7 ;  /* 0x0000000605057290 */ /* 0x000fe4000fffe007 */
[----:B------:R-:W-:Y:S02]  /*b100*/  USHF.L.U32 UR18, UR16, 0x6, URZ ;  /* 0x0000000610127899 */ /* 0x000fe400080006ff */
[----:B------:R-:W-:Y:S02]  /*b110*/  @UP0 UIADD3 UR16, UPT, UPT, UR25, 0x20000, URZ ;  /* 0x0002000019100890 */ /* 0x000fe4000fffe0ff */
[----:B------:R-:W-:Y:S01]  /*b120*/  @UP0 UIADD3 UR17, UPT, UPT, UR11, 0x383c0, URZ ;  /* 0x000383c00b110890 */ /* 0x000fe2000fffe0ff */
[----:B------:R-:W-:Y:S01]  /*b130*/  VOTEU.ANY UP0, P1 ;  /* 0x0000000000ff7886 */ /* 0x000fe20000800100 */
[----:B------:R-:W-:Y:S01]  /*b140*/  PLOP3.LUT P1, PT, PT, PT, UP1, 0x40, 0x4 ;  /* 0x000000000004781c */ /* 0x000fe20003f2e818 */
[----:B------:R-:W-:-:S06]  /*b150*/  UIADD3 UR6, UPT, UPT, UR22, UR5, URZ ;  /* 0x0000000516067290 */ /* 0x000fcc000fffe0ff */
[----:B------:R1:W-:Y:S03]  /*b160*/  @UP0 UTMALDG.2D [UR16], [UR8] ;  /* 0x00000010080005b4 */ /* 0x0003e60008008000 */
[----:B------:R-:W-:Y:S01]  /*b170*/  STTM.16dp32bit_t0_t15.x32 tmem[UR6], RZ ;  /* 0x000000ff000079ed */ /* 0x000fe20008a80006 */
[----:B------:R-:W-:Y:S01]  /*b180*/  STTM.16dp32bit_t16_t31.x32 tmem[UR6+0x20], RZ ;  /* 0x000020ff000079ed */ /* 0x000fe20008aa0006 */
[----:B------:R-:W2:Y:S02]  /*b190*/  FENCE.VIEW.ASYNC.T ;  /* 0x00000000000073c6 */ /* 0x000ea40000000200 */
[----:B--2---:R-:W-:Y:S06]  /*b1a0*/  BAR.SYNC.DEFER_BLOCKING 0x0, 0x100 ;  /* 0x0004000000007b1d */ /* 0x004fec0000010000 */
[----:B-1----:R-:W-:Y:S05]  /*b1b0*/  @P1 BRA `(.L_x_194) ;  /* 0x0000000c00881947 */ /* 0x002fea0003800000 */
[----:B------:R-:W-:Y:S01]  /*b1c0*/  LOP3.LUT R4, R4, 0x10, RZ, 0xc0, !PT ;  /* 0x0000001004047812 */ /* 0x000fe200078ec0ff */
[----:B------:R-:W-:Y:S01]  /*b1d0*/  IMAD.MOV.U32 R42, RZ, RZ, 0x3f800000 ;  /* 0x3f800000ff2a7424 */ /* 0x000fe200078e00ff */
[----:B------:R-:W-:Y:S01]  /*b1e0*/  UMOV UR5, URZ ;  /* 0x000000ff00057c82 */ /* 0x000fe20008000000 */
[----:B------:R-:W-:Y:S01]  /*b1f0*/  IMAD.MOV.U32 R43, RZ, RZ, -0x800000 ;  /* 0xff800000ff2b7424 */ /* 0x000fe200078e00ff */
[----:B------:R-:W-:-:S13]  /*b200*/  ISETP.NE.AND P1, PT, R4, RZ, PT ;  /* 0x000000ff0400720c */ /* 0x000fda0003f25270 */
.L_x_198:
[----:B------:R-:W-:-:S05]  /*b210*/  SEL R0, RZ, 0xffffffff, !P5 ;  /* 0xffffffffff007807 */ /* 0x000fca0006800000 */
[----:B------:R-:W-:-:S04]  /*b220*/  IMAD.U32 R0, R0, -0x80000000, RZ ;  /* 0x8000000000007824 */ /* 0x000fc800078e00ff */
[----:B-1----:R-:W1:Y:S02]  /*b230*/  SYNCS.PHASECHK.TRANS64.TRYWAIT P6, [UR11+0x383a0], R0 ;  /* 0x0383a000ff0075a7 */ /* 0x002e6400080c110b */
[----:B-1----:R-:W-:Y:S05]  /*b240*/  @!P6 BRA `(.L_x_195) ;  /* 0x0000002000bce947 */ /* 0x002fea0003800000 */
.L_x_223:
[----:B------:R-:W-:Y:S01]  /*b250*/  LDTM.16dp32bit_t0_t15.x32 R4, tmem[UR6+-0x80] ;  /* 0xffff8006000479ee */ /* 0x000fe20008a8ff00 */
[----:B------:R-:W1:Y:S01]  /*b260*/  LDTM.16dp32bit_t16_t31.x32 R4, tmem[UR6+-0x60] ;  /* 0xffffa006000479ee */ /* 0x000e620008aaff00 */
[----:B------:R-:W-:Y:S01]  /*b270*/  NOP ;  /* 0x0000000000007918 */ /* 0x000fe20000000000 */
[----:B-1----:R-:W-:Y:S01]  /*b280*/  SYNCS.ARRIVE.TRANS64.A1T0 RZ, [UR11+0x383f0], RZ ;  /* 0x0383f0ffffff79a7 */ /* 0x002fe2000810000b */
[----:B------:R-:W-:Y:S01]  /*b290*/  BAR.SYNC.DEFER_BLOCKING 0x0, 0x100 ;  /* 0x0004000000007b1d */ /* 0x000fe20000010000 */
[----:B------:R-:W-:-:S05]  /*b2a0*/  SEL R79, RZ, 0xffffffff, P5 ;  /* 0xffffffffff4f7807 */ /* 0x000fca0002800000 */
[----:B------:R-:W-:Y:S01]  /*b2b0*/  IMAD.U32 R79, R79, -0x80000000, RZ ;  /* 0x800000004f4f7824 */ /* 0x000fe200078e00ff */
        /* <DEDUP_REMOVED lines=16> */
[----:B------:R-:W1:Y:S02]  /*b3c0*/  SHFL.BFLY PT, R45, R0, 0x10, 0x1f ;  /* 0x0e001f00002d7f89 */ /* 0x000e6400000e0000 */
[----:B-1----:R-:W-:-:S05]  /*b3d0*/  FMNMX R44, R0, R45, !PT ;  /* 0x0000002d002c7209 */ /* 0x002fca0007800000 */
[----:B------:R-:W-:Y:S01]  /*b3e0*/  @!P1 STS [R37], R44 ;  /* 0x0000002c25009388 */ /* 0x000fe20000000800 */
[----:B------:R-:W-:Y:S06]  /*b3f0*/  BAR.SYNC.DEFER_BLOCKING 0x0, 0x100 ;  /* 0x0004000000007b1d */ /* 0x000fec0000010000 */
[----:B------:R-:W1:Y:S04]  /*b400*/  @!P4 LDS R3, [R60+0x30000] ;  /* 0x030000003c03c984 */ /* 0x000e680000000800 */
[----:B-1----:R-:W1:Y:S02]  /*b410*/  SHFL.BFLY PT, R46, R3, 0x1, 0x1f ;  /* 0x0c201f00032e7f89 */ /* 0x002e6400000e0000 */
[----:B-1----:R-:W-:-:S05]  /*b420*/  FMNMX R47, R3, R46, !PT ;  /* 0x0000002e032f7209 */ /* 0x002fca0007800000 */
[----:B------:R-:W-:Y:S01]  /*b430*/  @P0 STS [R60+0x30000], R47 ;  /* 0x0300002f3c000388 */ /* 0x000fe20000000800 */
[----:B------:R-:W-:Y:S06]  /*b440*/  BAR.SYNC.DEFER_BLOCKING 0x0, 0x100 ;  /* 0x0004000000007b1d */ /* 0x000fec0000010000 */
[----:B------:R-:W1:Y:S02]  /*b450*/  LDS R0, [R36] ;  /* 0x0000000024007984 */ /* 0x000e640000000800 */
[----:B-1----:R-:W-:-:S05]  /*b460*/  FMUL R0, R0, UR10 ;  /* 0x0000000a00007c20 */ /* 0x002fca0008400000 */
[----:B------:R-:W-:-:S05]  /*b470*/  FMNMX R0, R0, R43, !PT ;  /* 0x0000002b00007209 */ /* 0x000fca0007800000 */
[--C-:B------:R-:W-:Y:S01]  /*b480*/  FFMA R49, R5, UR10, -R0.reuse ;  /* 0x0000000a05317c23 */ /* 0x100fe20008000800 */
[--C-:B------:R-:W-:Y:S01]  /*b490*/  FFMA R4, R4, UR10, -R0.reuse ;  /* 0x0000000a04047c23 */ /* 0x100fe20008000800 */
[--C-:B------:R-:W-:Y:S01]  /*b4a0*/  FFMA R45, R6, UR10, -R0.reuse ;  /* 0x0000000a062d7c23 */ /* 0x100fe20008000800 */
[--C-:B------:R-:W-:Y:S01]  /*b4b0*/  FFMA R50, R7, UR10, -R0.reuse ;  /* 0x0000000a07327c23 */ /* 0x100fe20008000800 */
[--C-:B------:R-:W-:Y:S01]  /*b4c0*/  FFMA R46, R8, UR10, -R0.reuse ;  /* 0x0000000a082e7c23 */ /* 0x100fe20008000800 */
[----:B------:R-:W-:Y:S01]  /*b4d0*/  MUFU.EX2 R44, R4 ;  /* 0x00000004002c7308 */ /* 0x000fe20000000800 */
[--C-:B------:R-:W-:Y:S01]  /*b4e0*/  FFMA R51, R9, UR10, -R0.reuse ;  /* 0x0000000a09337c23 */ /* 0x100fe20008000800 */
[--C-:B------:R-:W-:Y:S01]  /*b4f0*/  FFMA R47, R10, UR10, -R0.reuse ;  /* 0x0000000a0a2f7c23 */ /* 0x100fe20008000800 */
[--C-:B------:R-:W-:Y:S01]  /*b500*/  FFMA R54, R11, UR10, -R0.reuse ;  /* 0x0000000a0b367c23 */ /* 0x100fe20008000800 */
[--C-:B------:R-:W-:Y:S01]  /*b510*/  FFMA R48, R12, UR10, -R0.reuse ;  /* 0x0000000a0c307c23 */ /* 0x100fe20008000800 */
[--C-:B------:R-:W-:Y:S01]  /*b520*/  FFMA R53, R13, UR10, -R0.reuse ;  /* 0x0000000a0d357c23 */ /* 0x100fe20008000800 */
[--C-:B------:R-:W-:Y:S01]  /*b530*/  FFMA R52, R14, UR10, -R0.reuse ;  /* 0x0000000a0e347c23 */ /* 0x100fe20008000800 */
[--C-:B------:R-:W-:Y:S01]  /*b540*/  FFMA R55, R15, UR10, -R0.reuse ;  /* 0x0000000a0f377c23 */ /* 0x100fe20008000800 */
[----:B------:R-:W1:Y:S01]  /*b550*/  MUFU.EX2 R49, R49 ;  /* 0x0000003100317308 */ /* 0x000e620000000800 */
[--C-:B------:R-:W-:Y:S01]  /*b560*/  FFMA R58, R16, UR10, -R0.reuse ;  /* 0x0000000a103a7c23 */ /* 0x100fe20008000800 */
[--C-:B------:R-:W-:Y:S01]  /*b570*/  FFMA R59, R17, UR10, -R0.reuse ;  /* 0x0000000a113b7c23 */ /* 0x100fe20008000800 */
[--C-:B------:R-:W-:Y:S01]  /*b580*/  FFMA R63, R18, UR10, -R0.reuse ;  /* 0x0000000a123f7c23 */ /* 0x100fe20008000800 */
[--C-:B------:R-:W-:Y:S01]  /*b590*/  FFMA R64, R19, UR10, -R0.reuse ;  /* 0x0000000a13407c23 */ /* 0x100fe20008000800 */
[--C-:B------:R-:W-:Y:S01]  /*b5a0*/  FFMA R56, R20, UR10, -R0.reuse ;  /* 0x0000000a14387c23 */ /* 0x100fe20008000800 */
[--C-:B------:R-:W-:Y:S01]  /*b5b0*/  FFMA R57, R21, UR10, -R0.reuse ;  /* 0x0000000a15397c23 */ /* 0x100fe20008000800 */
[--C-:B------:R-:W-:Y:S01]  /*b5c0*/  FFMA R65, R22, UR10, -R0.reuse ;  /* 0x0000000a16417c23 */ /* 0x100fe20008000800 */
[----:B------:R-:W2:Y:S01]  /*b5d0*/  MUFU.EX2 R45, R45 ;  /* 0x0000002d002d7308 */ /* 0x000ea20000000800 */
[--C-:B------:R-:W-:Y:S01]  /*b5e0*/  FFMA R66, R23, UR10, -R0.reuse ;  /* 0x0000000a17427c23 */ /* 0x100fe20008000800 */
[--C-:B------:R-:W-:Y:S01]  /*b5f0*/  FFMA R67, R24, UR10, -R0.reuse ;  /* 0x0000000a18437c23 */ /* 0x100fe20008000800 */
[--C-:B------:R-:W-:Y:S01]  /*b600*/  FFMA R68, R25, UR10, -R0.reuse ;  /* 0x0000000a19447c23 */ /* 0x100fe20008000800 */
[--C-:B------:R-:W-:Y:S01]  /*b610*/  FFMA R71, R26, UR10, -R0.reuse ;  /* 0x0000000a1a477c23 */ /* 0x100fe20008000800 */
[--C-:B------:R-:W-:Y:S01]  /*b620*/  FFMA R72, R27, UR10, -R0.reuse ;  /* 0x0000000a1b487c23 */ /* 0x100fe20008000800 */
[--C-:B------:R-:W-:Y:S01]  /*b630*/  FFMA R69, R28, UR10, -R0.reuse ;  /* 0x0000000a1c457c23 */ /* 0x100fe20008000800 */
[--C-:B------:R-:W-:Y:S01]  /*b640*/  FFMA R70, R29, UR10, -R0.reuse ;  /* 0x0000000a1d467c23 */ /* 0x100fe20008000800 */
[----:B------:R-:W3:Y:S01]  /*b650*/  MUFU.EX2 R50, R50 ;  /* 0x0000003200327308 */ /* 0x000ee20000000800 */
[----:B-1----:R-:W-:Y:S01]  /*b660*/  FADD R4, R44, R49 ;  /* 0x000000312c047221 */ /* 0x002fe20000000000 */
[--C-:B------:R-:W-:Y:S01]  /*b670*/  FFMA R73, R30, UR10, -R0.reuse ;  /* 0x0000000a1e497c23 */ /* 0x100fe20008000800 */
[--C-:B------:R-:W-:Y:S01]  /*b680*/  FFMA R74, R31, UR10, -R0.reuse ;  /* 0x0000000a1f4a7c23 */ /* 0x100fe20008000800 */
[--C-:B------:R-:W-:Y:S01]  /*b690*/  FFMA R75, R32, UR10, -R0.reuse ;  /* 0x0000000a204b7c23 */ /* 0x100fe20008000800 */
[--C-:B------:R-:W-:Y:S01]  /*b6a0*/  FFMA R76, R33, UR10, -R0.reuse ;  /* 0x0000000a214c7c23 */ /* 0x100fe20008000800 */
[--C-:B------:R-:W-:Y:S01]  /*b6b0*/  FFMA R77, R34, UR10, -R0.reuse ;  /* 0x0000000a224d7c23 */ /* 0x100fe20008000800 */
[----:B------:R-:W-:Y:S01]  /*b6c0*/  FFMA R78, R35, UR10, -R0 ;  /* 0x0000000a234e7c23 */ /* 0x000fe20008000800 */
[----:B------:R-:W1:Y:S01]  /*b6d0*/  MUFU.EX2 R46, R46 ;  /* 0x0000002e002e7308 */ /* 0x000e620000000800 */
[----:B--2---:R-:W-:-:S07]  /*b6e0*/  FADD R5, R45, R4 ;  /* 0x000000042d057221 */ /* 0x004fce0000000000 */
[----:B------:R-:W2:Y:S01]  /*b6f0*/  MUFU.EX2 R51, R51 ;  /* 0x0000003300337308 */ /* 0x000ea20000000800 */
[----:B---3--:R-:W-:-:S07]  /*b700*/  FADD R5, R50, R5 ;  /* 0x0000000532057221 */ /* 0x008fce0000000000 */
[----:B------:R-:W3:Y:S01]  /*b710*/  MUFU.EX2 R47, R47 ;  /* 0x0000002f002f7308 */ /* 0x000ee20000000800 */
[----:B-1----:R-:W-:-:S07]  /*b720*/  FADD R4, R46, R5 ;  /* 0x000000052e047221 */ /* 0x002fce0000000000 */
        /* <DEDUP_REMOVED lines=49> */
[----:B--2---:R-:W-:-:S04]  /*ba40*/  FADD R4, R76, R5 ;  /* 0x000000054c047221 */ /* 0x004fc80000000000 */
[----:B---3--:R-:W-:-:S04]  /*ba50*/  FADD R5, R77, R4 ;  /* 0x000000044d057221 */ /* 0x008fc80000000000 */
[----:B-1----:R-:W-:-:S05]  /*ba60*/  FADD R5, R78, R5 ;  /* 0x000000054e057221 */ /* 0x002fca0000000000 */
[----:B------:R-:W1:Y:S02]  /*ba70*/  SHFL.BFLY PT, R4, R5, 0x10, 0x1f ;  /* 0x0e001f0005047f89 */ /* 0x000e6400000e0000 */
[----:B-1----:R-:W-:Y:S01]  /*ba80*/  FADD R4, R5, R4 ;  /* 0x0000000405047221 */ /* 0x002fe20000000000 */
[----:B------:R-:W-:Y:S06]  /*ba90*/  BAR.SYNC.DEFER_BLOCKING 0x0, 0x100 ;  /* 0x0004000000007b1d */ /* 0x000fec0000010000 */
[----:B------:R-:W-:Y:S02]  /*baa0*/  @!P1 STS [R37], R4 ;  /* 0x0000000425009388 */ /* 0x000fe40000000800 */
[----:B------:R-:W-:Y:S06]  /*bab0*/  BAR.SYNC.DEFER_BLOCKING 0x0, 0x100 ;  /* 0x0004000000007b1d */ /* 0x000fec0000010000 */
[----:B------:R-:W1:Y:S04]  /*bac0*/  @!P4 LDS R2, [R60+0x30000] ;  /* 0x030000003c02c984 */ /* 0x000e680000000800 */
[----:B-1----:R-:W1:Y:S02]  /*bad0*/  SHFL.BFLY PT, R7, R2, 0x1, 0x1f ;  /* 0x0c201f0002077f89 */ /* 0x002e6400000e0000 */
[----:B-1----:R-:W-:-:S05]  /*bae0*/  FADD R7, R2, R7 ;  /* 0x0000000702077221 */ /* 0x002fca0000000000 */
[----:B------:R1:W-:Y:S01]  /*baf0*/  @P0 STS [R60+0x30000], R7 ;  /* 0x030000073c000388 */ /* 0x0003e20000000800 */
[----:B------:R-:W-:Y:S06]  /*bb00*/  BAR.SYNC.DEFER_BLOCKING 0x0, 0x100 ;  /* 0x0004000000007b1d */ /* 0x000fec0000010000 */
[----:B------:R1:W2:Y:S01]  /*bb10*/  LDS R80, [R36] ;  /* 0x0000000024507984 */ /* 0x0002a20000000800 */
[----:B------:R-:W3:Y:S02]  /*bb20*/  SYNCS.PHASECHK.TRANS64.TRYWAIT P6, [UR11+0x38380], R79 ;  /* 0x0383804fff0075a7 */ /* 0x000ee400080c110b */
[----:B-123--:R-:W-:Y:S05]  /*bb30*/  @!P6 BRA `(.L_x_196) ;  /* 0x00000018008ce947 */ /* 0x00efea0003800000 */
.L_x_224:
        /* <DEDUP_REMOVED lines=10> */
.L_x_225:
[----:B------:R-:W-:Y:S01]  /*bbe0*/  F2FP.BF16.F32.PACK_AB R46, R51, R46 ;  /* 0x0000002e332e723e */ /* 0x000fe200000010ff */
[C---:B------:R-:W-:Y:S01]  /*bbf0*/  FMUL R4, R43.reuse, R4 ;  /* 0x000000042b047220 */ /* 0x040fe20000400000 */
[----:B------:R-:W-:Y:S01]  /*bc00*/  F2FP.BF16.F32.PACK_AB R45, R50, R45 ;  /* 0x0000002d322d723e */ /* 0x000fe200000010ff */
[----:B------:R-:W-:Y:S01]  /*bc10*/  FMUL R5, R43, R5 ;  /* 0x000000052b057220 */ /* 0x000fe20000400000 */
[----:B------:R-:W-:Y:S01]  /*bc20*/  F2FP.BF16.F32.PACK_AB R44, R49, R44 ;  /* 0x0000002c312c723e */ /* 0x000fe200000010ff */
[C---:B------:R-:W-:Y:S01]  /*bc30*/  FMUL R6, R43.reuse, R6 ;  /* 0x000000062b067220 */ /* 0x040fe20000400000 */
[----:B------:R-:W-:Y:S01]  /*bc40*/  F2FP.BF16.F32.PACK_AB R51, R64, R63 ;  /* 0x0000003f4033723e */ /* 0x000fe200000010ff */
[----:B------:R-:W-:Y:S01]  /*bc50*/  FMUL R7, R43, R7 ;  /* 0x000000072b077220 */ /* 0x000fe20000400000 */
[----:B------:R-:W-:Y:S01]  /*bc60*/  F2FP.BF16.F32.PACK_AB R50, R59, R58 ;  /* 0x0000003a3b32723e */ /* 0x000fe200000010ff */
[----:B------:R1:W-:Y:S01]  /*bc70*/  STS.128 [R41+0x28000], R44 ;  /* 0x0280002c29007388 */ /* 0x0003e20000000c00 */
[----:B------:R-:W-:Y:S01]  /*bc80*/  F2FP.BF16.F32.PACK_AB R49, R55, R52 ;  /* 0x000000343731723e */ /* 0x000fe200000010ff */
[----:B------:R-:W-:Y:S01]  /*bc90*/  FMUL R8, R43, R8 ;  /* 0x000000082b087220 */ /* 0x000fe20000400000 */
[----:B------:R-:W-:Y:S01]  /*bca0*/  F2FP.BF16.F32.PACK_AB R48, R53, R48 ;  /* 0x000000303530723e */ /* 0x000fe200000010ff */
[C---:B------:R-:W-:Y:S01]  /*bcb0*/  FMUL R9, R43.reuse, R9 ;  /* 0x000000092b097220 */ /* 0x040fe20000400000 */
[----:B------:R-:W-:Y:S01]  /*bcc0*/  F2FP.BF16.F32.PACK_AB R55, R72, R71 ;  /* 0x000000474837723e */ /* 0x000fe200000010ff */
[C---:B------:R-:W-:Y:S01]  /*bcd0*/  FMUL R10, R43.reuse, R10 ;  /* 0x0000000a2b0a7220 */ /* 0x040fe20000400000 */
        /* <DEDUP_REMOVED lines=39> */
[----:B------:R-:W2:Y:S01]  /*bf50*/  LDC R43, c[0x0][0x3e8] ;  /* 0x0000fa00ff2b7b82 */ /* 0x000ea20000000800 */
[----:B------:R-:W-:Y:S01]  /*bf60*/  UIADD3 UR5, UPT, UPT, UR5, 0x80, URZ ;  /* 0x0000008005057890 */ /* 0x000fe2000fffe0ff */
[----:B------:R1:W-:Y:S01]  /*bf70*/  STTM.16dp32bit_t0_t15.x32 tmem[UR6], R4 ;  /* 0x00000004000079ed */ /* 0x0003e20008a80006 */
[----:B------:R1:W-:Y:S01]  /*bf80*/  STTM.16dp32bit_t16_t31.x32 tmem[UR6+0x20], R4 ;  /* 0x00002004000079ed */ /* 0x0003e20008aa0006 */
[----:B------:R-:W3:Y:S04]  /*bf90*/  FENCE.VIEW.ASYNC.T ;  /* 0x00000000000073c6 */ /* 0x000ee80000000200 */
[----:B---3--:R-:W-:Y:S01]  /*bfa0*/  BAR.SYNC.DEFER_BLOCKING 0x0, 0x100 ;  /* 0x0004000000007b1d */ /* 0x008fe20000010000 */
[----:B--2---:R-:W-:Y:S01]  /*bfb0*/  ISETP.LE.AND P6, PT, R43, UR5, PT ;  /* 0x000000052b007c0c */ /* 0x004fe2000bfc3270 */
[----:B------:R-:W-:-:S12]  /*bfc0*/  IMAD.MOV.U32 R43, RZ, RZ, R0 ;  /* 0x000000ffff2b7224 */ /* 0x000fd800078e0000 */
[----:B------:R-:W-:Y:S05]  /*bfd0*/  @!P6 BRA `(.L_x_198) ;  /* 0xfffffff0008ce947 */ /* 0x000fea000383ffff */
.L_x_194:
[----:B-1----:R-:W2:Y:S01]  /*bfe0*/  LDL R46, [R1+0xc] ;  /* 0x00000c00012e7983 */ /* 0x002ea20000100800 */
[----:B------:R-:W-:Y:S01]  /*bff0*/  IMAD.MOV.U32 R47, RZ, RZ, R42 ;  /* 0x000000ffff2f7224 */ /* 0x000fe200078e002a */
[----:B------:R-:W1:Y:S01]  /*c000*/  LDCU UR5, c[0x0][0x3e8] ;  /* 0x00007d00ff0577ac */ /* 0x000e620008000800 */
[----:B------:R-:W-:Y:S01]  /*c010*/  IMAD.MOV.U32 R7, RZ, RZ, 0x3dc6b27f ;  /* 0x3dc6b27fff077424 */ /* 0x000fe200078e00ff */
[----:B------:R-:W3:Y:S01]  /*c020*/  S2R R48, SR_TID.X ;  /* 0x0000000000307919 */ /* 0x000ee20000002100 */
[C---:B------:R-:W-:Y:S01]  /*c030*/  FMUL R4, R47.reuse, 8388608 ;  /* 0x4b0000002f047820 */ /* 0x040fe20000400000 */
[----:B------:R-:W-:Y:S01]  /*c040*/  FSETP.GEU.AND P6, PT, R47, 1.175494350822287508e-38, PT ;  /* 0x008000002f00780b */ /* 0x000fe20003fce000 */
[----:B------:R-:W4:Y:S03]  /*c050*/  LDCU.64 UR30, c[0x0][0x358] ;  /* 0x00006b00ff1e77ac */ /* 0x000f260008000a00 */
[----:B------:R-:W-:-:S04]  /*c060*/  FSEL R44, R4, R47, !P6 ;  /* 0x0000002f042c7208 */ /* 0x000fc80007000000 */
[C---:B------:R-:W-:Y:S02]  /*c070*/  IADD3 R4, PT, PT, R44.reuse, -0x3f3504f3, RZ ;  /* 0xc0cafb0d2c047810 */ /* 0x040fe40007ffe0ff */
[----:B------:R-:W-:Y:S02]  /*c080*/  ISETP.GE.U32.AND P1, PT, R44, 0x7f800000, PT ;  /* 0x7f8000002c00780c */ /* 0x000fe40003f26070 */
[----:B------:R-:W-:Y:S01]  /*c090*/  LOP3.LUT R5, R4, 0xff800000, RZ, 0xc0, !PT ;  /* 0xff80000004057812 */ /* 0x000fe200078ec0ff */
[----:B-1----:R-:W-:-:S04]  /*c0a0*/  UIMAD UR24, UR24, UR5, URZ ;  /* 0x00000005181872a4 */ /* 0x002fc8000f8e02ff */
[----:B------:R-:W-:Y:S01]  /*c0b0*/  IMAD.IADD R4, R44, 0x1, -R5 ;  /* 0x000000012c047824 */ /* 0x000fe200078e0a05 */
[----:B------:R-:W-:-:S03]  /*c0c0*/  I2FP.F32.S32 R5, R5 ;  /* 0x0000000500057245 */ /* 0x000fc60000201400 */
[----:B------:R-:W-:Y:S01]  /*c0d0*/  FADD R6, R4, -1 ;  /* 0xbf80000004067421 */ /* 0x000fe20000000000 */
[----:B------:R-:W-:Y:S01]  /*c0e0*/  FSEL R4, RZ, -23, P6 ;  /* 0xc1b80000ff047808 */ /* 0x000fe20003000000 */
[----:B------:R-:W-:Y:S01]  /*c0f0*/  @P1 IMAD.MOV.U32 R45, RZ, RZ, 0x7f800000 ;  /* 0x7f800000ff2d1424 */ /* 0x000fe200078e00ff */
[----:B------:R-:W-:Y:S01]  /*c100*/  FSETP.NEU.AND P6, PT, R44, RZ, PT ;  /* 0x000000ff2c00720b */ /* 0x000fe20003fcd000 */
[C---:B------:R-:W-:Y:S02]  /*c110*/  FFMA.FTZ R7, R6.reuse, R7, -0.16845393180847167969 ;  /* 0xbe2c7f3006077423 */ /* 0x040fe40000010007 */
[----:B------:R-:W-:Y:S02]  /*c120*/  FFMA.FTZ R42, R5, 1.1920928955078125e-07, R4 ;  /* 0x34000000052a7823 */ /* 0x000fe40000010004 */
[----:B------:R-:W-:Y:S01]  /*c130*/  FFMA.FTZ R7, R6, R7, 0.1716887056827545166 ;  /* 0x3e2fcf2a06077423 */ /* 0x000fe20000010007 */
[----:B---3--:R-:W-:-:S03]  /*c140*/  LOP3.LUT R48, R48, 0xc0, RZ, 0xc0, !PT ;  /* 0x000000c030307812 */ /* 0x008fc600078ec0ff */
[----:B------:R-:W-:Y:S01]  /*c150*/  FFMA.FTZ R7, R6, R7, -0.17900948226451873779 ;  /* 0xbe374e4306077423 */ /* 0x000fe20000010007 */
[----:B------:R-:W-:-:S03]  /*c160*/  R2UR UR7, R48 ;  /* 0x00000000300772ca */ /* 0x000fc600000e0000 */
[----:B------:R-:W-:-:S04]  /*c170*/  FFMA.FTZ R7, R6, R7, 0.20512372255325317383 ;  /* 0x3e520bf406077423 */ /* 0x000fc80000010007 */
[----:B------:R-:W-:-:S04]  /*c180*/  FFMA.FTZ R7, R6, R7, -0.24046532809734344482 ;  /* 0xbe763c8b06077423 */ /* 0x000fc80000010007 */
[C---:B------:R-:W-:Y:S02]  /*c190*/  FFMA.FTZ R7, R6.reuse, R7, 0.28857114911079406738 ;  /* 0x3e93bf9906077423 */ /* 0x040fe40000010007 */
[----:B------:R-:W-:Y:S02]  /*c1a0*/  UISETP.NE.AND UP0, UPT, UR7, URZ, UPT ;  /* 0x000000ff0700728c */ /* 0x000fe4000bf05270 */
[----:B------:R-:W-:-:S04]  /*c1b0*/  FFMA.FTZ R7, R6, R7, -0.36067417263984680176 ;  /* 0xbeb8aa4906077423 */ /* 0x000fc80000010007 */
[----:B------:R-:W-:-:S04]  /*c1c0*/  FFMA.FTZ R7, R6, R7, 0.48089820146560668945 ;  /* 0x3ef6384a06077423 */ /* 0x000fc80000010007 */
[----:B------:R-:W-:-:S04]  /*c1d0*/  FFMA.FTZ R7, R6, R7, -0.72134751081466674805 ;  /* 0xbf38aa3b06077423 */ /* 0x000fc80000010007 */
[----:B------:R-:W-:-:S04]  /*c1e0*/  FMUL R7, R6, R7 ;  /* 0x0000000706077220 */ /* 0x000fc80000400000 */
[----:B------:R-:W-:-:S04]  /*c1f0*/  FMUL R7, R6, R7 ;  /* 0x0000000706077220 */ /* 0x000fc80000400000 */
[----:B------:R-:W-:Y:S02]  /*c200*/  FFMA.FTZ R43, R6, 1.4426950216293334961, R7 ;  /* 0x3fb8aa3b062b7823 */ /* 0x000fe40000010007 */
[----:B------:R-:W-:Y:S01]  /*c210*/  LDTM.16dp32bit_t0_t15.x32 R4, tmem[UR6] ;  /* 0x00000006000479ee */ /* 0x000fe20008a80000 */
[----:B------:R-:W1:Y:S01]  /*c220*/  LDTM.16dp32bit_t16_t31.x32 R4, tmem[UR6+0x20] ;  /* 0x00002006000479ee */ /* 0x000e620008aa0000 */
[----:B------:R-:W-:Y:S01]  /*c230*/  NOP ;  /* 0x0000000000007918 */ /* 0x000fe20000000000 */
[----:B------:R-:W-:Y:S01]  /*c240*/  FADD R42, R42, R43 ;  /* 0x0000002b2a2a7221 */ /* 0x000fe20000000000 */
[----:B------:R-:W-:Y:S01]  /*c250*/  @P1 FFMA.FTZ R42, R44, R45, +INF ;  /* 0x7f8000002c2a1423 */ /* 0x000fe2000001002d */
[----:B-1----:R-:W-:Y:S01]  /*c260*/  BAR.SYNC.DEFER_BLOCKING 0x0, 0x100 ;  /* 0x0004000000007b1d */ /* 0x002fe20000010000 */
[----:B------:R-:W-:-:S03]  /*c270*/  FSETP.GEU.AND P1, PT, |R47|, 1.175494350822287508e-38, PT ;  /* 0x008000002f00780b */ /* 0x000fc60003f2e200 */
[----:B------:R-:W-:Y:S01]  /*c280*/  FSEL R43, R42, -INF , P6 ;  /* 0xff8000002a2b7808 */ /* 0x000fe20003000000 */
[----:B------:R-:W-:Y:S01]  /*c290*/  IMAD.U32 R42, RZ, RZ, UR26 ;  /* 0x0000001aff2a7e24 */ /* 0x000fe2000f8e00ff */
[----:B------:R-:W-:Y:S01]  /*c2a0*/  FSETP.GT.AND P6, PT, |R47|, 8.50705917302346158658e+37, PT ;  /* 0x7e8000002f00780b */ /* 0x000fe20003fc4200 */
[----:B------:R-:W1:Y:S01]  /*c2b0*/  LDCU.64 UR6, c[0x0][0x3a0] ;  /* 0x00007400ff0677ac */ /* 0x000e620008000a00 */
[----:B------:R-:W3:Y:S01]  /*c2c0*/  S2R R44, SR_TID.X ;  /* 0x00000000002c7919 */ /* 0x000ee20000002100 */
[----:B------:R-:W-:Y:S01]  /*c2d0*/  FADD R0, R43, R0 ;  /* 0x000000002b007221 */ /* 0x000fe20000000000 */
[----:B------:R-:W-:-:S09]  /*c2e0*/  IMAD.MOV.U32 R43, RZ, RZ, 0x4 ;  /* 0x00000004ff2b7424 */ /* 0x000fd200078e00ff */
[----:B------:R-:W-:Y:S01]  /*c2f0*/  @P6 FMUL R47, R47, 0.25 ;  /* 0x3e8000002f2f6820 */ /* 0x000fe20000400000 */
[----:B------:R-:W-:Y:S01]  /*c300*/  @P6 FMUL R4, R4, 0.25 ;  /* 0x3e80000004046820 */ /* 0x000fe20000400000 */
[----:B------:R-:W-:Y:S01]  /*c310*/  @P6 FMUL R5, R5, 0.25 ;  /* 0x3e80000005056820 */ /* 0x000fe20000400000 */
[----:B------:R-:W-:Y:S01]  /*c320*/  @P6 FMUL R6, R6, 0.25 ;  /* 0x3e80000006066820 */ /* 0x000fe20000400000 */
[----:B------:R-:W-:Y:S01]  /*c330*/  @!P1 FMUL R47, R47, 16777216 ;  /* 0x4b8000002f2f9820 */ /* 0x000fe20000400000 */
        /* <DEDUP_REMOVED lines=28> */
[----:B------:R-:W4:Y:S01]  /*c500*/  LDS R45, [R62+0x30000] ;  /* 0x030000003e2d7984 */ /* 0x000f220000000800 */
[----:B------:R-:W-:Y:S01]  /*c510*/  @P6 FMUL R33, R33, 0.25 ;  /* 0x3e80000021216820 */ /* 0x000fe20000400000 */
[----:B------:R-:W-:Y:S01]  /*c520*/  @P6 FMUL R34, R34, 0.25 ;  /* 0x3e80000022226820 */ /* 0x000fe20000400000 */
[----:B------:R-:W-:Y:S01]  /*c530*/  @P6 FMUL R35, R35, 0.25 ;  /* 0x3e80000023236820 */ /* 0x000fe20000400000 */
[----:B-----5:R-:W5:Y:S01]  /*c540*/  MUFU.RCP R0, R47 ;  /* 0x0000002f00007308 */ /* 0x020f620000001000 */
[----:B------:R-:W-:Y:S01]  /*c550*/  PLOP3.LUT P6, PT, PT, PT, UP0, 0x80, 0x8 ;  /* 0x000000000008781c */ /* 0x000fe20003fcf008 */
        /* <DEDUP_REMOVED lines=32> */
[----:B-1----:R-:W-:Y:S01]  /*c760*/  UIMAD.WIDE UR6, UR24, 0x4, UR6 ;  /* 0x00000004180678a5 */ /* 0x002fe2000f8e0206 */
[----:B---3--:R-:W-:Y:S01]  /*c770*/  LOP3.LUT R42, R42, 0x3f, R44, 0xf8, !PT ;  /* 0x0000003f2a2a7812 */ /* 0x008fe200078ef82c */
[C---:B-----5:R-:W-:Y:S01]  /*c780*/  FMUL R44, R0.reuse, R6 ;  /* 0x00000006002c7220 */ /* 0x060fe20000400000 */
[C---:B------:R-:W-:Y:S01]  /*c790*/  FMUL R8, R0.reuse, R8 ;  /* 0x0000000800087220 */ /* 0x040fe20000400000 */
[C---:B------:R-:W-:Y:S01]  /*c7a0*/  FMUL R9, R0.reuse, R9 ;  /* 0x0000000900097220 */ /* 0x040fe20000400000 */
[----:B------:R-:W-:Y:S01]  /*c7b0*/  FMUL R10, R0, R10 ;  /* 0x0000000a000a7220 */ /* 0x000fe20000400000 */
[----:B------:R-:W-:-:S04]  /*c7c0*/  IMAD.WIDE R42, R42, R43, UR6 ;  /* 0x000000062a2a7e25 */ /* 0x000fc8000f8e022b */
[C---:B------:R-:W-:Y:S01]  /*c7d0*/  FMUL R11, R0.reuse, R11 ;  /* 0x0000000b000b7220 */ /* 0x040fe20000400000 */
[C---:B------:R-:W-:Y:S01]  /*c7e0*/  FMUL R12, R0.reuse, R12 ;  /* 0x0000000c000c7220 */ /* 0x040fe20000400000 */
[C---:B------:R-:W-:Y:S01]  /*c7f0*/  FMUL R13, R0.reuse, R13 ;  /* 0x0000000d000d7220 */ /* 0x040fe20000400000 */
[C---:B------:R-:W-:Y:S01]  /*c800*/  FMUL R14, R0.reuse, R14 ;  /* 0x0000000e000e7220 */ /* 0x040fe20000400000 */
[----:B----4-:R1:W-:Y:S01]  /*c810*/  @!P6 STG.E desc[UR30][R42.64], R45 ;  /* 0x0000002d2a00e986 */ /* 0x0103e2000c10191e */
        /* <DEDUP_REMOVED lines=39> */
[----:B------:R-:W-:-:S07]  /*ca90*/  UIMAD.WIDE.U32 UR6, UR7, UR14, URZ ;  /* 0x0000000e070672a5 */ /* 0x000fce000f8e00ff */
[----:B------:R-:W-:Y:S02]  /*caa0*/  UMOV UR5, UR7 ;  /* 0x0000000700057c82 */ /* 0x000fe40008000000 */
[----:B------:R-:W-:-:S04]  /*cab0*/  UIADD3 UR6, UPT, UPT, -UR5, URZ, URZ ;  /* 0x000000ff05067290 */ /* 0x000fc8000fffe1ff */
[----:B------:R-:W-:-:S04]  /*cac0*/  UIMAD UR14, UR15, UR6, UR14 ;  /* 0x000000060f0e72a4 */ /* 0x000fc8000f8e020e */
[----:B------:R-:W-:-:S11]  /*cad0*/  UISETP.GE.U32.AND UP0, UPT, UR14, UR15, UPT ;  /* 0x0000000f0e00728c */ /* 0x000fd6000bf06070 */
[----:B------:R-:W-:Y:S02]  /*cae0*/  @UP0 UIADD3 UR14, UPT, UPT, UR14, -UR15, URZ ;  /* 0x8000000f0e0e0290 */ /* 0x000fe4000fffe0ff */
[----:B------:R-:W-:Y:S02]  /*caf0*/  @UP0 UIADD3 UR5, UPT, UPT, UR5, 0x1, URZ ;  /* 0x0000000105050890 */ /* 0x000fe4000fffe0ff */
[----:B------:R-:W-:-:S11]  /*cb00*/  UISETP.GE.U32.AND UP2, UPT, UR14, UR15, UPT ;  /* 0x0000000f0e00728c */ /* 0x000fd6000bf46070 */
[----:B------:R-:W-:Y:S02]  /*cb10*/  @UP2 UIADD3 UR5, UPT, UPT, UR5, 0x1, URZ ;  /* 0x0000000105052890 */ /* 0x000fe4000fffe0ff */
[----:B------:R-:W-:Y:S01]  /*cb20*/  @!UP3 ULOP3.LUT UR5, URZ, UR15, URZ, 0x33, !UPT ;  /* 0x0000000fff05b292 */ /* 0x000fe2000f8e33ff */
[----:B------:R-:W-:Y:S11]  /*cb30*/  BRA `(.L_x_200) ;  /* 0x0000000000187947 */ /* 0x000ff60003800000 */
.L_x_199:
[----:B------:R-:W-:Y:S01]  /*cb40*/  R2UR UR16, R46 ;  /* 0x000000002e1072ca */ /* 0x000fe200000e0000 */
[----:B------:R-:W1:Y:S01]  /*cb50*/  LDCU UR17, c[0x0][0x3dc] ;  /* 0x00007b80ff1177ac */ /* 0x000e620008000800 */
[----:B------:R-:W-:Y:S01]  /*cb60*/  MOV R6, 0xcb90 ;  /* 0x0000cb9000067802 */ /* 0x000fe20000000f00 */
[----:B------:R-:W-:-:S12]  /*cb70*/  UMOV UR19, UR14 ;  /* 0x0000000e00137c82 */ /* 0x000fd80008000000 */
[----:B-1----:R-:W-:Y:S05]  /*cb80*/  CALL.REL.NOINC `($__internal_3_$__cuda_sm20_div_s64) ;  /* 0x0000000800b47944 */ /* 0x002fea0003c00000 */
[----:B------:R-:W-:-:S05]  /*cb90*/  UMOV UR5, UR19 ;  /* 0x0000001300057c82 */ /* 0x000fca0008000000 */
.L_x_200:
[----:B------:R-:W-:Y:S01]  /*cba0*/  BAR.SYNC.DEFER_BLOCKING 0x0, 0x100 ;  /* 0x0004000000007b1d */ /* 0x000fe20000010000 */
[----:B------:R-:W-:Y:S02]  /*cbb0*/  F2FP.BF16.F32.PACK_AB R7, R11, R10 ;  /* 0x0000000a0b07723e */ /* 0x000fe400000010ff */
[----:B------:R-:W-:Y:S02]  /*cbc0*/  ELECT P1, URZ, PT ;  /* 0x0000000000ff782f */ /* 0x000fe40003820000 */
[----:B------:R-:W-:Y:S01]  /*cbd0*/  F2FP.BF16.F32.PACK_AB R6, R9, R8 ;  /* 0x000000080906723e */ /* 0x000fe200000010ff */
[----:B------:R-:W-:Y:S01]  /*cbe0*/  UIADD3 UR26, UPT, UPT, UR26, UR5, URZ ;  /* 0x000000051a1a7290 */ /* 0x000fe2000fffe0ff */
[----:B------:R-:W-:Y:S01]  /*cbf0*/  F2FP.BF16.F32.PACK_AB R5, R45, R44 ;  /* 0x0000002c2d05723e */ /* 0x000fe200000010ff */
[----:B------:R-:W-:Y:S01]  /*cc00*/  UIADD3 UR4, UPT, UPT, UR4, 0x1, URZ ;  /* 0x0000000104047890 */ /* 0x000fe2000fffe0ff */
[----:B------:R-:W-:Y:S01]  /*cc10*/  F2FP.BF16.F32.PACK_AB R4, R43, R42 ;  /* 0x0000002a2b04723e */ /* 0x000fe200000010ff */
[----:B------:R-:W1:Y:S01]  /*cc20*/  S2R R0, SR_TID.X ;  /* 0x0000000000007919 */ /* 0x000e620000002100 */
        /* <DEDUP_REMOVED lines=15> */
[----:B------:R2:W-:Y:S04]  /*cd20*/  STS.128 [R39+0x30000], R12 ;  /* 0x0300000c27007388 */ /* 0x0005e80000000c00 */
[----:B------:R2:W-:Y:S01]  /*cd30*/  STS.128 [R38+0x30000], R16 ;  /* 0x0300001026007388 */ /* 0x0005e20000000c00 */
[----:B------:R3:W-:Y:S06]  /*cd40*/  MEMBAR.ALL.CTA ;  /* 0x0000000000007992 */ /* 0x0007ec0000008000 */
[----:B---3--:R-:W3:Y:S02]  /*cd50*/  FENCE.VIEW.ASYNC.S ;  /* 0x00000000000073c6 */ /* 0x008ee40000000000 */
[----:B---3--:R-:W-:Y:S01]  /*cd60*/  BAR.SYNC.DEFER_BLOCKING 0x0, 0x100 ;  /* 0x0004000000007b1d */ /* 0x008fe20000010000 */
[----:B-1----:R-:W-:-:S13]  /*cd70*/  ISETP.LT.U32.AND P1, PT, R0, 0x40, P1 ;  /* 0x000000400000780c */ /* 0x002fda0000f21070 */
[----:B------:R-:W-:-:S05]  /*cd80*/  VOTEU.ANY UP2, P1 ;  /* 0x0000000000ff7886 */ /* 0x000fca0000840100 */
[----:B------:R-:W-:Y:S02]  /*cd90*/  @UP2 UIADD3 UR6, UP0, UPT, UR8, 0x80, URZ ;  /* 0x0000008008062890 */ /* 0x000fe4000ff1e0ff */
[----:B------:R-:W-:Y:S02]  /*cda0*/  @UP2 UIADD3 UR24, UPT, UPT, UR25, 0x30000, URZ ;  /* 0x0003000019182890 */ /* 0x000fe4000fffe0ff */
[----:B------:R-:W-:Y:S01]  /*cdb0*/  @UP2 UIADD3.X UR7, UPT, UPT, URZ, UR9, URZ, UP0, !UPT ;  /* 0x00000009ff072290 */ /* 0x000fe200087fe4ff */
[----:B------:R-:W-:Y:S02]  /*cdc0*/  UMOV UR25, UR18 ;  /* 0x0000001200197c82 */ /* 0x000fe40008000000 */
[----:B------:R-:W-:-:S06]  /*cdd0*/  VOTEU.ANY UP0, P1 ;  /* 0x0000000000ff7886 */ /* 0x000fcc0000800100 */
[----:B------:R2:W-:Y:S01]  /*cde0*/  @UP0 UTMASTG.2D [UR24], [UR6] ;  /* 0x00000018060003b5 */ /* 0x0005e20008008000 */
[----:B------:R-:W-:-:S06]  /*cdf0*/  UISETP.NE.AND UP0, UPT, UR4, UR27, UPT ;  /* 0x0000001b0400728c */ /* 0x000fcc000bf05270 */
[----:B------:R-:W-:Y:S01]  /*ce00*/  PLOP3.LUT P1, PT, PT, PT, UP0, 0x80, 0x8 ;  /* 0x000000000008781c */ /* 0x000fe20003f2f008 */
[----:B------:R0:W-:Y:S01]  /*ce10*/  UTMACMDFLUSH ;  /* 0x00000000000079b7 */ /* 0x0001e20000000000 */
[----:B------:R-:W-:-:S04]  /*ce20*/  DEPBAR.LE SB0, 0x0 ;  /* 0x000080000000791a */ /* 0x000fc80000000000 */
[----:B------:R-:W-:Y:S07]  /*ce30*/  BAR.SYNC.DEFER_BLOCKING 0x0, 0x100 ;  /* 0x0004000000007b1d */ /* 0x000fee0000010000 */
[----:B--2---:R-:W-:Y:S05]  /*ce40*/  @P1 BRA `(.L_x_201) ;  /* 0xffffffd800981947 */ /* 0x004fea000383ffff */
.L_x_190:
[----:B------:R-:W-:Y:S06]  /*ce50*/  BAR.SYNC.DEFER_BLOCKING 0x1 ;  /* 0x0040000000007b1d */ /* 0x000fec0000010000 */
.L_x_202:
[----:B------:R-:W-:-:S08]  /*ce60*/  NOP ;  /* 0x0000000000007918 */ /* 0x000fd00000000000 */
[----:B------:R-:W5:Y:S02]  /*ce70*/  USETMAXREG.TRY_ALLOC.CTAPOOL UP0, 0xc8 ;  /* 0x000000c8000079c8 */ /* 0x000f640008000600 */
[----:B-----5:R-:W-:-:S13]  /*ce80*/  PLOP3.LUT P0, PT, PT, PT, UP0, 0x80, 0x8 ;  /* 0x000000000008781c */ /* 0x020fda0003f0f008 */
[----:B------:R-:W-:Y:S05]  /*ce90*/  @!P0 BRA `(.L_x_202) ;  /* 0xfffffffc00f08947 */ /* 0x000fea000383ffff */
[----:B------:R-:W-:Y:S05]  /*cea0*/  @P2 BRA `(.L_x_203) ;  /* 0x0000000000a42947 */ /* 0x000fea0003800000 */
[----:B------:R-:W5:Y:S01]  /*ceb0*/  S2UR UR5, SR_CgaCtaId ;  /* 0x00000000000579c3 */ /* 0x000f620000008800 */
[----:B------:R-:W-:Y:S01]  /*cec0*/  NOP ;  /* 0x0000000000007918 */ /* 0x000fe20000000000 */
[----:B------:R-:W-:Y:S01]  /*ced0*/  UMOV UR4, 0x50 ;  /* 0x0000005000047882 */ /* 0x000fe20000000000 */
[----:B------:R-:W-:Y:S01]  /*cee0*/  ULOP3.LUT UR20, UR20, 0xffff, URZ, 0xc0, !UPT ;  /* 0x0000ffff14147892 */ /* 0x000fe2000f8ec0ff */
[----:B------:R-:W-:Y:S01]  /*cef0*/  UMOV UR6, 0xff ;  /* 0x000000ff00067882 */ /* 0x000fe20000000000 */
[----:B------:R-:W-:Y:S02]  /*cf00*/  UMOV UR7, 0x1 ;  /* 0x0000000100077882 */ /* 0x000fe40000000000 */
[----:B------:R-:W-:Y:S02]  /*cf10*/  USHF.R.U32.HI UR20, URZ, 0x5, UR20 ;  /* 0x00000005ff147899 */ /* 0x000fe40008011614 */
[----:B-----5:R-:W-:Y:S02]  /*cf20*/  ULEA UR8, UR5, UR4, 0x18 ;  /* 0x0000000405087291 */ /* 0x020fe4000f8ec0ff */
[----:B------:R-:W-:-:S02]  /*cf30*/  UIADD3 UR4, UPT, UPT, UR20, 0x10, URZ ;  /* 0x0000001014047890 */ /* 0x000fc4000fffe0ff */
[----:B------:R-:W-:Y:S02]  /*cf40*/  USHF.L.U32 UR20, UR6, UR20, URZ ;  /* 0x0000001406147299 */ /* 0x000fe400080006ff */
[----:B------:R-:W-:-:S03]  /*cf50*/  USHF.L.U32 UR4, UR7, UR4, URZ ;  /* 0x0000000407047299 */ /* 0x000fc600080006ff */
[----:B-1234-:R-:W1:Y:S01]  /*cf60*/  LDS R0, [UR8] ;  /* 0x00000008ff007984 */ /* 0x01ee620008000800 */
[----:B------:R-:W-:-:S04]  /*cf70*/  ULOP3.LUT UR4, UR4, UR20, URZ, 0xfc, !UPT ;  /* 0x0000001404047292 */ /* 0x000fc8000f8efcff */
[----:B------:R-:W-:Y:S01]  /*cf80*/  ULOP3.LUT UR6, UR4, 0xffff, URZ, 0xc0, !UPT ;  /* 0x0000ffff04067892 */ /* 0x000fe2000f8ec0ff */
[----:B-1----:R-:W-:-:S13]  /*cf90*/  R2UR UR5, R0 ;  /* 0x00000000000572ca */ /* 0x002fda00000e0000 */
[----:B------:R-:W-:-:S04]  /*cfa0*/  ULOP3.LUT UR7, UR4, 0xffff, UR5, 0x80, !UPT ;  /* 0x0000ffff04077892 */ /* 0x000fc8000f8e8005 */
[----:B------:R-:W-:-:S06]  /*cfb0*/  UISETP.NE.AND UP0, UPT, UR7, UR6, UPT ;  /* 0x000000060700728c */ /* 0x000fcc000bf05270 */
[----:B------:R-:W-:-:S13]  /*cfc0*/  PLOP3.LUT P0, PT, PT, PT, UP0, 0x80, 0x8 ;  /* 0x000000000008781c */ /* 0x000fda0003f0f008 */
[----:B------:R-:W-:Y:S05]  /*cfd0*/  @P0 BRA `(.L_x_204) ;  /* 0x0000000000500947 */ /* 0x000fea0003800000 */
[----:B------:R-:W-:Y:S02]  /*cfe0*/  USHF.R.U32.HI UR6, URZ, 0x10, UR4 ;  /* 0x00000010ff067899 */ /* 0x000fe40008011604 */
[----:B------:R-:W-:-:S04]  /*cff0*/  USHF.R.U32.HI UR5, URZ, 0x10, UR5 ;  /* 0x00000010ff057899 */ /* 0x000fc80008011605 */
[----:B------:R-:W-:-:S04]  /*d000*/  ULOP3.LUT UR5, UR5, UR6, URZ, 0xc0, !UPT ;  /* 0x0000000605057292 */ /* 0x000fc8000f8ec0ff */
[----:B------:R-:W-:-:S06]  /*d010*/  UISETP.NE.AND UP0, UPT, UR5, UR6, UPT ;  /* 0x000000060500728c */ /* 0x000fcc000bf05270 */
[----:B------:R-:W-:-:S13]  /*d020*/  PLOP3.LUT P0, PT, PT, PT, UP0, 0x80, 0x8 ;  /* 0x000000000008781c */ /* 0x000fda0003f0f008 */
[----:B------:R-:W-:Y:S05]  /*d030*/  @P0 BRA `(.L_x_205) ;  /* 0x00000000002c0947 */ /* 0x000fea0003800000 */
[----:B------:R-:W1:Y:S01]  /*d040*/  S2R R0, SR_LANEID ;  /* 0x0000000000007919 */ /* 0x000e620000000000 */
[----:B------:R-:W-:Y:S01]  /*d050*/  ULOP3.LUT UR4, URZ, UR4, URZ, 0x33, !UPT ;  /* 0x00000004ff047292 */ /* 0x000fe2000f8e33ff */
[----:B------:R-:W-:Y:S02]  /*d060*/  VOTEU.ANY UR5, UPT, PT ;  /* 0x0000000000057886 */ /* 0x000fe400038e0100 */
[----:B------:R-:W-:-:S03]  /*d070*/  UFLO.U32 UR5, UR5 ;  /* 0x00000005000572bd */ /* 0x000fc600080e0000 */
[----:B------:R-:W-:-:S04]  /*d080*/  IMAD.U32 R2, RZ, RZ, UR4 ;  /* 0x00000004ff027e24 */ /* 0x000fc8000f8e00ff */
[----:B------:R-:W2:Y:S02]  /*d090*/  REDUX UR6, R2 ;  /* 0x00000000020673c4 */ /* 0x000ea40000000000 */
[----:B------:R3:W-:Y:S01]  /*d0a0*/  UTCATOMSWS.AND URZ, UR4 ;  /* 0x0000000400ff79e3 */ /* 0x0007e20008000000 */
[----:B-1----:R-:W-:Y:S02]  /*d0b0*/  ISETP.EQ.U32.AND P0, PT, R0, UR5, PT ;  /* 0x0000000500007c0c */ /* 0x002fe4000bf02070 */
[----:B--2---:R-:W-:-:S11]  /*d0c0*/  MOV R0, UR6 ;  /* 0x0000000600007c02 */ /* 0x004fd60008000f00 */
[----:B------:R3:W-:Y:S01]  /*d0d0*/  @P0 ATOMS.AND RZ, [UR8], R0 ;  /* 0x00000000ffff098c */ /* 0x0007e2000a800008 */
[----:B------:R-:W-:Y:S05]  /*d0e0*/  BRA `(.L_x_203) ;  /* 0x0000000000147947 */ /* 0x000fea0003800000 */
.L_x_205:
[----:B------:R-:W-:-:S07]  /*d0f0*/  MOV R2, 0xd110 ;  /* 0x0000d11000027802 */ /* 0x000fce0000000f00 */
[----:B------:R-:W-:Y:S05]  /*d100*/  CALL.REL.NOINC `($__internal_0_$__cuda_sm10x_tcgen05_guardrail_trap_col_being_dealloced_not_returned_by_alloc) ;  /* 0x0000000400307944 */ /* 0x000fea0003c00000 */
[----:B------:R-:W-:Y:S05]  /*d110*/  BRA `(.L_x_203) ;  /* 0x0000000000087947 */ /* 0x000fea0003800000 */
.L_x_204:
[----:B------:R-:W-:-:S07]  /*d120*/  MOV R2, 0xd140 ;  /* 0x0000d14000027802 */ /* 0x000fce0000000f00 */
[----:B------:R-:W-:Y:S05]  /*d130*/  CALL.REL.NOINC `($__internal_2_$__cuda_sm10x_tcgen05_guardrail_trap_unallocated_columns_being_dealloced) ;  /* 0x00000004003c7944 */ /* 0x000fea0003c00000 */
.L_x_203:
[----:B------:R-:W5:Y:S01]  /*d140*/  S2UR UR5, SR_CgaCtaId ;  /* 0x00000000000579c3 */ /* 0x000f620000008800 */
[----:B---3--:R-:W-:Y:S01]  /*d150*/  UMOV UR4, 0x400 ;  /* 0x0000040000047882 */ /* 0x008fe20000000000 */
[----:B-12-4-:R-:W-:Y:S01]  /*d160*/  IMAD.MOV.U32 R0, RZ, RZ, 0x5050505 ;  /* 0x05050505ff007424 */ /* 0x016fe200078e00ff */
[----:B------:R-:W-:Y:S01]  /*d170*/  NOP ;  /* 0x0000000000007918 */ /* 0x000fe20000000000 */
[----:B------:R-:W-:Y:S02]  /*d180*/  IMAD.MOV.U32 R2, RZ, RZ, 0x5050505 ;  /* 0x05050505ff027424 */ /* 0x000fe400078e00ff */
[----:B------:R-:W-:Y:S01]  /*d190*/  IMAD.MOV.U32 R3, RZ, RZ, 0x5050505 ;  /* 0x05050505ff037424 */ /* 0x000fe200078e00ff */
[----:B-----5:R-:W-:-:S09]  /*d1a0*/  ULEA UR4, UR5, UR4, 0x18 ;  /* 0x0000000405047291 */ /* 0x020fd2000f8ec0ff */
[----:B------:R1:W-:Y:S04]  /*d1b0*/  STS.64 [UR4+0x38340], R2 ;  /* 0x03834002ff007988 */ /* 0x0003e80008000a04 */
[----:B------:R1:W-:Y:S01]  /*d1c0*/  STS [UR4+0x38348], R0 ;  /* 0x03834800ff007988 */ /* 0x0003e20008000804 */
[----:B------:R-:W-:Y:S06]  /*d1d0*/  BAR.SYNC.DEFER_BLOCKING 0x1 ;  /* 0x0040000000007b1d */ /* 0x000fec0000010000 */
.L_x_233:
[----:B------:R-:W-:Y:S05]  /*d1e0*/  EXIT ;  /* 0x000000000000794d */ /* 0x000fea0003800000 */
.L_x_36:
[----:B------:R-:W1:Y:S02]  /*d1f0*/  SYNCS.PHASECHK.TRANS64.TRYWAIT P1, [UR11+0x383e0], R4 ;  /* 0x0383e004ff0075a7 */ /* 0x000e64000802110b */
[----:B-1----:R-:W-:Y:S05]  /*d200*/  @!P1 BRA `(.L_x_36) ;  /* 0xfffffffc00f89947 */ /* 0x002fea000383ffff */
[----:B------:R-:W-:Y:S05]  /*d210*/  BRA `(.L_x_206) ;  /* 0xffffff4c00107947 */ /* 0x000fea000383ffff */
.L_x_38:
[----:B------:R-:W1:Y:S02]  /*d220*/  SYNCS.PHASECHK.TRANS64.TRYWAIT P5, [UR11+0x38390], R4 ;  /* 0x03839004ff0075a7 */ /* 0x000e6400080a110b */
[----:B-1----:R-:W-:Y:S05]  /*d230*/  @!P5 BRA `(.L_x_38) ;  /* 0xfffffffc00f8d947 */ /* 0x002fea000383ffff */
[----:B------:R-:W-:Y:S05]  /*d240*/  BRA `(.L_x_207) ;  /* 0xffffff4c00b87947 */ /* 0x000fea000383ffff */
.L_x_39:
[----:B------:R-:W1:Y:S02]  /*d250*/  SYNCS.PHASECHK.TRANS64.TRYWAIT P5, [UR11+0x38360], R80 ;  /* 0x03836050ff0075a7 */ /* 0x000e6400080a110b */
[----:B-1----:R-:W-:Y:S05]  /*d260*/  @!P5 BRA `(.L_x_39) ;  /* 0xfffffffc00f8d947 */ /* 0x002fea000383ffff */
[----:B------:R-:W-:Y:S05]  /*d270*/  BRA `(.L_x_208) ;  /* 0xffffff5400f87947 */ /* 0x000fea000383ffff */
.L_x_40:
[----:B------:R-:W1:Y:S02]  /*d280*/  SYNCS.PHASECHK.TRANS64.TRYWAIT P5, [UR11+0x38350], R80 ;  /* 0x03835050ff0075a7 */ /* 0x000e6400080a110b */
[----:B-1----:R-:W-:Y:S05]  /*d290*/  @!P5 BRA `(.L_x_40) ;  /* 0xfffffffc00f8d947 */ /* 0x002fea000383ffff */
[----:B------:R-:W-:Y:S05]  /*d2a0*/  BRA `(.L_x_209) ;  /* 0xffffff5800147947 */ /* 0x000fea000383ffff */
.L_x_48:
[----:B------:R-:W-:-:S04]  /*d2b0*/  IMAD.U32 R3, RZ, RZ, UR8 ;  /* 0x00000008ff037e24 */ /* 0x000fc8000f8e00ff */
[----:B------:R-:W1:Y:S02]  /*d2c0*/  SYNCS.PHASECHK.TRANS64.TRYWAIT P0, [UR19+0x38300], R3 ;  /* 0x03830003ff0075a7 */ /* 0x000e640008001113 */
[----:B-1----:R-:W-:Y:S05]  /*d2d0*/  @!P0 BRA `(.L_x_48) ;  /* 0xfffffffc00f48947 */ /* 0x002fea000383ffff */
[----:B------:R-:W-:Y:S05]  /*d2e0*/  BRA `(.L_x_210) ;  /* 0xffffff7000547947 */ /* 0x000fea000383ffff */
.L_x_49:
[----:B------:R-:W1:Y:S02]  /*d2f0*/  SYNCS.PHASECHK.TRANS64.TRYWAIT P0, [UR11+0x38420], R2 ;  /* 0x03842002ff0075a7 */ /* 0x000e64000800110b */
[----:B-1----:R-:W-:Y:S05]  /*d300*/  @!P0 BRA `(.L_x_49) ;  /* 0xfffffffc00f88947 */ /* 0x002fea000383ffff */
[----:B------:R-:W-:Y:S05]  /*d310*/  BRA `(.L_x_211) ;  /* 0xffffff7000507947 */ /* 0x000fea000383ffff */
.L_x_52:
[----:B------:R-:W1:Y:S02]  /*d320*/  SYNCS.PHASECHK.TRANS64.TRYWAIT P0, [UR11+0x38440], R2 ;  /* 0x03844002ff0075a7 */ /* 0x000e64000800110b */
[----:B-1----:R-:W-:Y:S05]  /*d330*/  @!P0 BRA `(.L_x_52) ;  /* 0xfffffffc00f88947 */ /* 0x002fea000383ffff */
[----:B------:R-:W-:Y:S05]  /*d340*/  BRA `(.L_x_212) ;  /* 0xffffff7400407947 */ /* 0x000fea000383ffff */
.L_x_54:
[----:B------:R-:W1:Y:S02]  /*d350*/  SYNCS.PHASECHK.TRANS64.TRYWAIT P0, [UR11+0x38440], R2 ;  /* 0x03844002ff0075a7 */ /* 0x000e64000800110b */
[----:B-1----:R-:W-:Y:S05]  /*d360*/  @!P0 BRA `(.L_x_54) ;  /* 0xfffffffc00f88947 */ /* 0x002fea000383ffff */
[----:B------:R-:W-:Y:S05]  /*d370*/  BRA `(.L_x_213) ;  /* 0xffffff7400d87947 */ /* 0x000fea000383ffff */
.L_x_78:
[----:B------:R-:W2:Y:S02]  /*d380*/  SYNCS.PHASECHK.TRANS64.TRYWAIT P0, [UR17+0x38330], R2 ;  /* 0x03833002ff0075a7 */ /* 0x000ea40008001111 */
[----:B--2---:R-:W-:Y:S05]  /*d390*/  @!P0 BRA `(.L_x_78) ;  /* 0xfffffffc00f88947 */ /* 0x004fea000383ffff */
[----:B------:R-:W-:Y:S05]  /*d3a0*/  BRA `(.L_x_214) ;  /* 0xffffff8800487947 */ /* 0x000fea000383ffff */
.L_x_101:
[----:B------:R-:W1:Y:S02]  /*d3b0*/  SYNCS.PHASECHK.TRANS64.TRYWAIT P0, [UR17+0x38320], R2 ;  /* 0x03832002ff0075a7 */ /* 0x000e640008001111 */
[----:B-1----:R-:W-:Y:S05]  /*d3c0*/  @!P0 BRA `(.L_x_101) ;  /* 0xfffffffc00f88947 */ /* 0x002fea000383ffff */
[----:B------:R-:W-:Y:S05]  /*d3d0*/  BRA `(.L_x_215) ;  /* 0xffffff9c00007947 */ /* 0x000fea000383ffff */
.L_x_106:
[----:B------:R-:W1:Y:S02]  /*d3e0*/  SYNCS.PHASECHK.TRANS64.TRYWAIT P0, [UR11+0x383c0], R2 ;  /* 0x0383c002ff0075a7 */ /* 0x000e64000800110b */
[----:B-1----:R-:W-:Y:S05]  /*d3f0*/  @!P0 BRA `(.L_x_106) ;  /* 0xfffffffc00f88947 */ /* 0x002fea000383ffff */
[----:B------:R-:W-:Y:S05]  /*d400*/  BRA `(.L_x_216) ;  /* 0xffffffa000ec7947 */ /* 0x000fea000383ffff */
.L_x_107:
[----:B------:R-:W1:Y:S02]  /*d410*/  SYNCS.PHASECHK.TRANS64.TRYWAIT P0, [UR11+0x383b0], R2 ;  /* 0x0383b002ff0075a7 */ /* 0x000e64000800110b */
[----:B-1----:R-:W-:Y:S05]  /*d420*/  @!P0 BRA `(.L_x_107) ;  /* 0xfffffffc00f88947 */ /* 0x002fea000383ffff */
[----:B------:R-:W-:Y:S05]  /*d430*/  BRA `(.L_x_217) ;  /* 0xffffffa000e87947 */ /* 0x000fea000383ffff */
.L_x_109:
[----:B------:R-:W-:-:S04]  /*d440*/  IMAD.U32 R2, RZ, RZ, UR8 ;  /* 0x00000008ff027e24 */ /* 0x000fc8000f8e00ff */
[----:B------:R-:W1:Y:S02]  /*d450*/  SYNCS.PHASECHK.TRANS64.TRYWAIT P0, [UR19+0x38310], R2 ;  /* 0x03831002ff0075a7 */ /* 0x000e640008001113 */
[----:B-1----:R-:W-:Y:S05]  /*d460*/  @!P0 BRA `(.L_x_109) ;  /* 0xfffffffc00f48947 */ /* 0x002fea000383ffff */
[----:B------:R-:W-:Y:S05]  /*d470*/  BRA `(.L_x_218) ;  /* 0xffffffa400147947 */ /* 0x000fea000383ffff */
.L_x_110:
[----:B------:R-:W1:Y:S02]  /*d480*/  SYNCS.PHASECHK.TRANS64.TRYWAIT P0, [UR11+0x383f0], R4 ;  /* 0x0383f004ff0075a7 */ /* 0x000e64000800110b */
[----:B-1----:R-:W-:Y:S05]  /*d490*/  @!P0 BRA `(.L_x_110) ;  /* 0xfffffffc00f88947 */ /* 0x002fea000383ffff */
[----:B------:R-:W-:Y:S05]  /*d4a0*/  BRA `(.L_x_219) ;  /* 0xffffffa4001c7947 */ /* 0x000fea000383ffff */
.L_x_113:
[----:B------:R-:W1:Y:S02]  /*d4b0*/  SYNCS.PHASECHK.TRANS64.TRYWAIT P0, [UR11+0x38400], R4 ;  /* 0x03840004ff0075a7 */ /* 0x000e64000800110b */
[----:B-1----:R-:W-:Y:S05]  /*d4c0*/  @!P0 BRA `(.L_x_113) ;  /* 0xfffffffc00f88947 */ /* 0x002fea000383ffff */
[----:B------:R-:W-:Y:S05]  /*d4d0*/  BRA `(.L_x_220) ;  /* 0xffffffa400fc7947 */ /* 0x000fea000383ffff */
.L_x_115:
[----:B------:R-:W1:Y:S02]  /*d4e0*/  SYNCS.PHASECHK.TRANS64.TRYWAIT P0, [UR11+0x38400], R4 ;  /* 0x03840004ff0075a7 */ /* 0x000e64000800110b */
[----:B-1----:R-:W-:Y:S05]  /*d4f0*/  @!P0 BRA `(.L_x_115) ;  /* 0xfffffffc00f88947 */ /* 0x002fea000383ffff */
[----:B------:R-:W-:Y:S05]  /*d500*/  BRA `(.L_x_221) ;  /* 0xffffffa8007c7947 */ /* 0x000fea000383ffff */
.L_x_193:
[----:B------:R-:W1:Y:S02]  /*d510*/  SYNCS.PHASECHK.TRANS64.TRYWAIT P1, [UR11+0x383d0], R0 ;  /* 0x0383d000ff0075a7 */ /* 0x000e64000802110b */
[----:B-1----:R-:W-:Y:S05]  /*d520*/  @!P1 BRA `(.L_x_193) ;  /* 0xfffffffc00f89947 */ /* 0x002fea000383ffff */
[----:B------:R-:W-:Y:S05]  /*d530*/  BRA `(.L_x_222) ;  /* 0xffffffd8009c7947 */ /* 0x000fea000383ffff */
.L_x_195:
[----:B------:R-:W1:Y:S02]  /*d540*/  SYNCS.PHASECHK.TRANS64.TRYWAIT P6, [UR11+0x383a0], R0 ;  /* 0x0383a000ff0075a7 */ /* 0x000e6400080c110b */
[----:B-1----:R-:W-:Y:S05]  /*d550*/  @!P6 BRA `(.L_x_195) ;  /* 0xfffffffc00f8e947 */ /* 0x002fea000383ffff */
[----:B------:R-:W-:Y:S05]  /*d560*/  BRA `(.L_x_223) ;  /* 0xffffffdc00387947 */ /* 0x000fea000383ffff */
.L_x_196:
[----:B------:R-:W1:Y:S02]  /*d570*/  SYNCS.PHASECHK.TRANS64.TRYWAIT P6, [UR11+0x38380], R79 ;  /* 0x0383804fff0075a7 */ /* 0x000e6400080c110b */
[----:B-1----:R-:W-:Y:S05]  /*d580*/  @!P6 BRA `(.L_x_196) ;  /* 0xfffffffc00f8e947 */ /* 0x002fea000383ffff */
[----:B------:R-:W-:Y:S05]  /*d590*/  BRA `(.L_x_224) ;  /* 0xffffffe400687947 */ /* 0x000fea000383ffff */
.L_x_197:
[----:B------:R-:W1:Y:S02]  /*d5a0*/  SYNCS.PHASECHK.TRANS64.TRYWAIT P6, [UR11+0x38370], R79 ;  /* 0x0383704fff0075a7 */ /* 0x000e6400080c110b */
[----:B-1----:R-:W-:Y:S05]  /*d5b0*/  @!P6 BRA `(.L_x_197) ;  /* 0xfffffffc00f8e947 */ /* 0x002fea000383ffff */
[----:B------:R-:W-:Y:S05]  /*d5c0*/  BRA `(.L_x_225) ;  /* 0xffffffe400847947 */ /* 0x000fea000383ffff */
        .weak           $__internal_0_$__cuda_sm10x_tcgen05_guardrail_trap_col_being_dealloced_not_returned_by_alloc
        .type           $__internal_0_$__cuda_sm10x_tcgen05_guardrail_trap_col_being_dealloced_not_returned_by_alloc,@function
        .size           $__internal_0_$__cuda_sm10x_tcgen05_guardrail_trap_col_being_dealloced_not_returned_by_alloc,($__internal_1_$__cuda_sm10x_tcgen05_guardrail_trap_phase_invalid_during_alloc - $__internal_0_$__cuda_sm10x_tcgen05_guardrail_trap_col_being_dealloced_not_returned_by_alloc)
$__internal_0_$__cuda_sm10x_tcgen05_guardrail_trap_col_being_dealloced_not_returned_by_alloc:
[----:B------:R-:W-:Y:S05]  /*d5d0*/  BPT.TRAP 0x1 ;  /* 0x000000040000795c */ /* 0x000fea0000300000 */
[----:B------:R-:W-:-:S04]  /*d5e0*/  IMAD.MOV.U32 R3, RZ, RZ, 0x0 ;  /* 0x00000000ff037424 */ /* 0x000fc800078e00ff */
[----:B------:R-:W-:Y:S05]  /*d5f0*/  RET.REL.NODEC R2 `(_attn_fwd_tma_ws_persistent) ;  /* 0xffffff2802807950 */ /* 0x000fea0003c3ffff */
        .weak           $__internal_1_$__cuda_sm10x_tcgen05_guardrail_trap_phase_invalid_during_alloc
        .type           $__internal_1_$__cuda_sm10x_tcgen05_guardrail_trap_phase_invalid_during_alloc,@function
        .size           $__internal_1_$__cuda_sm10x_tcgen05_guardrail_trap_phase_invalid_during_alloc,($__internal_2_$__cuda_sm10x_tcgen05_guardrail_trap_unallocated_columns_being_dealloced - $__internal_1_$__cuda_sm10x_tcgen05_guardrail_trap_phase_invalid_during_alloc)
$__internal_1_$__cuda_sm10x_tcgen05_guardrail_trap_phase_invalid_during_alloc:
[----:B------:R-:W-:Y:S05]  /*d600*/  BPT.TRAP 0x1 ;  /* 0x000000040000795c */ /* 0x000fea0000300000 */
[----:B------:R-:W-:-:S04]  /*d610*/  IMAD.MOV.U32 R3, RZ, RZ, 0x0 ;  /* 0x00000000ff037424 */ /* 0x000fc800078e00ff */
[----:B------:R-:W-:Y:S05]  /*d620*/  RET.REL.NODEC R2 `(_attn_fwd_tma_ws_persistent) ;  /* 0xffffff2802747950 */ /* 0x000fea0003c3ffff */
        .weak           $__internal_2_$__cuda_sm10x_tcgen05_guardrail_trap_unallocated_columns_being_dealloced
        .type           $__internal_2_$__cuda_sm10x_tcgen05_guardrail_trap_unallocated_columns_being_dealloced,@function
        .size           $__internal_2_$__cuda_sm10x_tcgen05_guardrail_trap_unallocated_columns_being_dealloced,($__internal_3_$__cuda_sm20_div_s64 - $__internal_2_$__cuda_sm10x_tcgen05_guardrail_trap_unallocated_columns_being_dealloced)
$__internal_2_$__cuda_sm10x_tcgen05_guardrail_trap_unallocated_columns_being_dealloced:
[----:B------:R-:W-:Y:S05]  /*d630*/  BPT.TRAP 0x1 ;  /* 0x000000040000795c */ /* 0x000fea0000300000 */
[----:B------:R-:W-:-:S04]  /*d640*/  HFMA2 R3, -RZ, RZ, 0, 0 ;  /* 0x00000000ff037431 */ /* 0x000fc800000001ff */
[----:B------:R-:W-:Y:S05]  /*d650*/  RET.REL.NODEC R2 `(_attn_fwd_tma_ws_persistent) ;  /* 0xffffff2802687950 */ /* 0x000fea0003c3ffff */
        .weak           $__internal_3_$__cuda_sm20_div_s64
        .type           $__internal_3_$__cuda_sm20_div_s64,@function
        .size           $__internal_3_$__cuda_sm20_div_s64,(.L_x_77 - $__internal_3_$__cuda_sm20_div_s64)
$__internal_3_$__cuda_sm20_div_s64:
[----:B------:R-:W-:Y:S02]  /*d660*/  UIADD3 UR32, UP2, UPT, URZ, -UR17, URZ ;  /* 0x80000011ff207290 */ /* 0x000fe4000ff5e0ff */
[----:B------:R-:W-:Y:S02]  /*d670*/  UISETP.GE.AND UP0, UPT, UR16, URZ, UPT ;  /* 0x000000ff1000728c */ /* 0x000fe4000bf06270 */
[----:B------:R-:W-:Y:S02]  /*d680*/  UIADD3.X UR6, UPT, UPT, URZ, ~UR16, URZ, UP2, !UPT ;  /* 0x80000010ff067290 */ /* 0x000fe400097fe4ff */
[----:B------:R-:W-:Y:S02]  /*d690*/  USEL UR32, UR32, UR17, !UP0 ;  /* 0x0000001120207287 */ /* 0x000fe4000c000000 */
[----:B------:R-:W-:Y:S02]  /*d6a0*/  USEL UR33, UR6, UR16, !UP0 ;  /* 0x0000001006217287 */ /* 0x000fe4000c000000 */
[----:B------:R-:W-:-:S07]  /*d6b0*/  UISETP.GE.AND UP4, UPT, UR28, URZ, UPT ;  /* 0x000000ff1c00728c */ /* 0x000fce000bf86270 */
[----:B------:R-:W1:Y:S08]  /*d6c0*/  I2F.U64.RP R7, UR32 ;  /* 0x0000002000077d12 */ /* 0x000e700008309000 */
[----:B-1----:R-:W1:Y:S02]  /*d6d0*/  MUFU.RCP R7, R7 ;  /* 0x0000000700077308 */ /* 0x002e640000001000 */
[----:B-1----:R-:W-:-:S06]  /*d6e0*/  VIADD R4, R7, 0x1ffffffe ;  /* 0x1ffffffe07047836 */ /* 0x002fcc0000000000 */
[----:B------:R-:W1:Y:S02]  /*d6f0*/  F2I.U64.TRUNC R4, R4 ;  /* 0x0000000400047311 */ /* 0x000e64000020d800 */
[----:B-1----:R-:W-:Y:S01]  /*d700*/  R2UR UR6, R4 ;  /* 0x00000000040672ca */ /* 0x002fe200000e0000 */
[----:B------:R-:W-:Y:S01]  /*d710*/  IMAD.MOV.U32 R4, RZ, RZ, R6 ;  /* 0x000000ffff047224 */ /* 0x000fe200078e0006 */
[----:B------:R-:W-:Y:S01]  /*d720*/  R2UR UR7, R5 ;  /* 0x00000000050772ca */ /* 0x000fe200000e0000 */
[----:B------:R-:W-:-:S10]  /*d730*/  IMAD.MOV.U32 R5, RZ, RZ, 0x0 ;  /* 0x00000000ff057424 */ /* 0x000fd400078e00ff */
[----:B------:R-:W-:-:S04]  /*d740*/  UIMAD.WIDE.U32 UR34, UR6, UR32, URZ ;  /* 0x00000020062272a5 */ /* 0x000fc8000f8e00ff */
[----:B------:R-:W-:Y:S02]  /*d750*/  UIADD3 UR38, UP0, UPT, URZ, -UR34, URZ ;  /* 0x80000022ff267290 */ /* 0x000fe4000ff1e0ff */
[----:B------:R-:W-:Y:S02]  /*d760*/  UIMAD UR29, UR6, UR33, UR35 ;  /* 0x00000021061d72a4 */ /* 0x000fe4000f8e0223 */
[----:B------:R-:W-:Y:S02]  /*d770*/  UIMAD.WIDE.U32 UR34, UR6, UR38, URZ ;  /* 0x00000026062272a5 */ /* 0x000fe4000f8e00ff */
[----:B------:R-:W-:-:S04]  /*d780*/  UIMAD UR29, UR7, UR32, UR29 ;  /* 0x00000020071d72a4 */ /* 0x000fc8000f8e021d */
[----:B------:R-:W-:Y:S01]  /*d790*/  UIADD3.X UR29, UPT, UPT, URZ, ~UR29, URZ, UP0, !UPT ;  /* 0x8000001dff1d7290 */ /* 0x000fe200087fe4ff */
[----:B------:R-:W-:Y:S01]  /*d7a0*/  UMOV UR34, UR35 ;  /* 0x0000002300227c82 */ /* 0x000fe20008000000 */
[----:B------:R-:W-:Y:S02]  /*d7b0*/  UMOV UR35, UR6 ;  /* 0x0000000600237c82 */ /* 0x000fe40008000000 */
[----:B------:R-:W-:Y:S02]  /*d7c0*/  UIMAD.WIDE.U32 UR36, UP0, UR6, UR29, UR34 ;  /* 0x0000001d062472a5 */ /* 0x000fe4000f800022 */
[----:B------:R-:W-:Y:S02]  /*d7d0*/  UIMAD.WIDE.U32 UR34, UR7, UR29, URZ ;  /* 0x0000001d072272a5 */ /* 0x000fe4000f8e00ff */
[----:B------:R-:W-:Y:S02]  /*d7e0*/  UIMAD.WIDE.U32 UR36, UP2, UR7, UR38, UR36 ;  /* 0x00000026072472a5 */ /* 0x000fe4000f840024 */
[----:B------:R-:W-:-:S02]  /*d7f0*/  UIMAD UR29, UR7, UR29, URZ ;  /* 0x0000001d071d72a4 */ /* 0x000fc4000f8e02ff */
[----:B------:R-:W-:Y:S02]  /*d800*/  UIADD3 UR38, UP5, UPT, URZ, -UR19, URZ ;  /* 0x80000013ff267290 */ /* 0x000fe4000ffbe0ff */
[----:B------:R-:W-:Y:S02]  /*d810*/  UIADD3 UR37, UP3, UPT, UR29, UR37, URZ ;  /* 0x000000251d257290 */ /* 0x000fe4000ff7e0ff */
[----:B------:R-:W-:Y:S02]  /*d820*/  UIADD3.X UR29, UPT, UPT, UR35, UR7, URZ, UP0, !UPT ;  /* 0x00000007231d7290 */ /* 0x000fe400087fe4ff */
[----:B------:R-:W-:Y:S02]  /*d830*/  UIMAD.WIDE.U32 UR6, UR37, UR32, URZ ;  /* 0x00000020250672a5 */ /* 0x000fe4000f8e00ff */
[----:B------:R-:W-:Y:S02]  /*d840*/  UIADD3.X UR29, UPT, UPT, URZ, URZ, UR29, UP3, UP2 ;  /* 0x000000ffff1d7290 */ /* 0x000fe40009fe441d */
[----:B------:R-:W-:-:S02]  /*d850*/  UIMAD UR7, UR37, UR33, UR7 ;  /* 0x00000021250772a4 */ /* 0x000fc4000f8e0207 */
[----:B------:R-:W-:Y:S02]  /*d860*/  UIADD3 UR39, UP0, UPT, URZ, -UR6, URZ ;  /* 0x80000006ff277290 */ /* 0x000fe4000ff1e0ff */
[----:B------:R-:W-:Y:S02]  /*d870*/  UIMAD UR34, UR29, UR32, UR7 ;  /* 0x000000201d2272a4 */ /* 0x000fe4000f8e0207 */
[----:B------:R-:W-:Y:S02]  /*d880*/  UIMAD.WIDE.U32 UR6, UR37, UR39, URZ ;  /* 0x00000027250672a5 */ /* 0x000fe4000f8e00ff */
[----:B------:R-:W-:Y:S02]  /*d890*/  UIADD3.X UR40, UPT, UPT, URZ, ~UR34, URZ, UP0, !UPT ;  /* 0x80000022ff287290 */ /* 0x000fe400087fe4ff */
[----:B------:R-:W-:-:S03]  /*d8a0*/  USEL UR19, UR38, UR19, !UP4 ;  /* 0x0000001326137287 */ /* 0x000fc6000e000000 */
[----:B------:R-:W-:Y:S01]  /*d8b0*/  UMOV UR36, UR7 ;  /* 0x0000000700247c82 */ /* 0x000fe20008000000 */
[----:B------:R-:W-:Y:S02]  /*d8c0*/  UIMAD.WIDE.U32 UR6, UR29, UR40, URZ ;  /* 0x000000281d0672a5 */ /* 0x000fe4000f8e00ff */
[----:B------:R-:W-:Y:S02]  /*d8d0*/  UIMAD.WIDE.U32 UR34, UP0, UR37, UR40, UR36 ;  /* 0x00000028252272a5 */ /* 0x000fe4000f800024 */
[----:B------:R-:W-:Y:S02]  /*d8e0*/  UIMAD UR36, UR29, UR40, URZ ;  /* 0x000000281d2472a4 */ /* 0x000fe4000f8e02ff */
[----:B------:R-:W-:Y:S02]  /*d8f0*/  UIMAD.WIDE.U32 UR34, UP2, UR29, UR39, UR34 ;  /* 0x000000271d2272a5 */ /* 0x000fe4000f840022 */
[----:B------:R-:W-:Y:S02]  /*d900*/  UIADD3.X UR6, UPT, UPT, UR7, UR29, URZ, UP0, !UPT ;  /* 0x0000001d07067290 */ /* 0x000fe400087fe4ff */
[----:B------:R-:W-:-:S02]  /*d910*/  UIADD3 UR36, UP3, UPT, UR36, UR35, URZ ;  /* 0x0000002324247290 */ /* 0x000fc4000ff7e0ff */
[----:B------:R-:W-:Y:S02]  /*d920*/  UIADD3.X UR37, UPT, UPT, URZ, ~UR28, URZ, UP5, !UPT ;  /* 0x8000001cff257290 */ /* 0x000fe4000affe4ff */
[----:B------:R-:W-:Y:S02]  /*d930*/  UIMAD.WIDE.U32 UR34, UR36, UR19, URZ ;  /* 0x00000013242272a5 */ /* 0x000fe4000f8e00ff */
[----:B------:R-:W-:Y:S02]  /*d940*/  USEL UR29, UR37, UR28, !UP4 ;  /* 0x0000001c251d7287 */ /* 0x000fe4000e000000 */
[----:B------:R-:W-:Y:S01]  /*d950*/  UIADD3.X UR37, UPT, UPT, URZ, URZ, UR6, UP3, UP2 ;  /* 0x000000ffff257290 */ /* 0x000fe20009fe4406 */
[----:B------:R-:W-:Y:S02]  /*d960*/  UMOV UR7, URZ ;  /* 0x000000ff00077c82 */ /* 0x000fe40008000000 */
[----:B------:R-:W-:Y:S01]  /*d970*/  UMOV UR6, UR35 ;  /* 0x0000002300067c82 */ /* 0x000fe20008000000 */
[----:B------:R-:W-:-:S02]  /*d980*/  UIMAD.WIDE.U32 UR34, UR37, UR29, URZ ;  /* 0x0000001d252272a5 */ /* 0x000fc4000f8e00ff */
[----:B------:R-:W-:Y:S02]  /*d990*/  UIMAD.WIDE.U32 UR6, UR36, UR29, UR6 ;  /* 0x0000001d240672a5 */ /* 0x000fe4000f8e0006 */
[----:B------:R-:W-:Y:S02]  /*d9a0*/  UIMAD UR36, UR37, UR29, URZ ;  /* 0x0000001d252472a4 */ /* 0x000fe4000f8e02ff */
[----:B------:R-:W-:-:S04]  /*d9b0*/  UIMAD.WIDE.U32 UR6, UP0, UR37, UR19, UR6 ;  /* 0x00000013250672a5 */ /* 0x000fc8000f800006 */
[----:B------:R-:W-:Y:S02]  /*d9c0*/  UIADD3 UR36, UP2, UPT, UR36, UR7, URZ ;  /* 0x0000000724247290 */ /* 0x000fe4000ff5e0ff */
[----:B------:R-:W-:Y:S02]  /*d9d0*/  UIADD3.X UR34, UPT, UPT, UR35, URZ, URZ, UP0, !UPT ;  /* 0x000000ff23227290 */ /* 0x000fe400087fe4ff */
[----:B------:R-:W-:Y:S02]  /*d9e0*/  UIMAD.WIDE.U32 UR6, UR36, UR32, URZ ;  /* 0x00000020240672a5 */ /* 0x000fe4000f8e00ff */
[----:B------:R-:W-:Y:S02]  /*d9f0*/  UIADD3.X UR34, UPT, UPT, URZ, UR34, URZ, UP2, !UPT ;  /* 0x00000022ff227290 */ /* 0x000fe400097fe4ff */
[----:B------:R-:W-:Y:S02]  /*da00*/  UIMAD UR7, UR36, UR33, UR7 ;  /* 0x00000021240772a4 */ /* 0x000fe4000f8e0207 */
[----:B------:R-:W-:-:S02]  /*da10*/  UIADD3 UR19, UP2, UPT, -UR6, UR19, URZ ;  /* 0x0000001306137290 */ /* 0x000fc4000ff5e1ff */
[----:B------:R-:W-:Y:S02]  /*da20*/  UIMAD UR7, UR34, UR32, UR7 ;  /* 0x00000020220772a4 */ /* 0x000fe4000f8e0207 */
[----:B------:R-:W-:Y:S02]  /*da30*/  UISETP.GE.U32.AND UP0, UPT, UR19, UR32, UPT ;  /* 0x000000201300728c */ /* 0x000fe4000bf06070 */
[----:B------:R-:W-:Y:S02]  /*da40*/  UIADD3.X UR34, UPT, UPT, ~UR7, UR29, URZ, UP2, !UPT ;  /* 0x0000001d07227290 */ /* 0x000fe400097fe5ff */
[----:B------:R-:W-:Y:S02]  /*da50*/  UIADD3 UR7, UP2, UPT, UR19, -UR32, URZ ;  /* 0x8000002013077290 */ /* 0x000fe4000ff5e0ff */
[----:B------:R-:W-:Y:S02]  /*da60*/  UISETP.GE.U32.AND.EX UP0, UPT, UR34, UR33, UPT, UP0 ;  /* 0x000000212200728c */ /* 0x000fe4000bf06100 */
[----:B------:R-:W-:-:S02]  /*da70*/  UIADD3 UR6, UPT, UPT, UR36, 0x1, URZ ;  /* 0x0000000124067890 */ /* 0x000fc4000fffe0ff */
[----:B------:R-:W-:Y:S02]  /*da80*/  UIADD3.X UR29, UPT, UPT, UR34, ~UR33, URZ, UP2, !UPT ;  /* 0x80000021221d7290 */ /* 0x000fe400097fe4ff */
[----:B------:R-:W-:Y:S02]  /*da90*/  USEL UR7, UR7, UR19, UP0 ;  /* 0x0000001307077287 */ /* 0x000fe40008000000 */
[----:B------:R-:W-:Y:S02]  /*daa0*/  USEL UR29, UR29, UR34, UP0 ;  /* 0x000000221d1d7287 */ /* 0x000fe40008000000 */
[----:B------:R-:W-:Y:S02]  /*dab0*/  USEL UR36, UR6, UR36, UP0 ;  /* 0x0000002406247287 */ /* 0x000fe40008000000 */
[----:B------:R-:W-:Y:S02]  /*dac0*/  UISETP.GE.U32.AND UP0, UPT, UR7, UR32, UPT ;  /* 0x000000200700728c */ /* 0x000fe4000bf06070 */
[----:B------:R-:W-:-:S02]  /*dad0*/  UIADD3 UR19, UPT, UPT, UR36, 0x1, URZ ;  /* 0x0000000124137890 */ /* 0x000fc4000fffe0ff */
[----:B------:R-:W-:Y:S02]  /*dae0*/  UISETP.GE.U32.AND.EX UP0, UPT, UR29, UR33, UPT, UP0 ;  /* 0x000000211d00728c */ /* 0x000fe4000bf06100 */
[----:B------:R-:W-:Y:S02]  /*daf0*/  ULOP3.LUT UR6, UR16, UR28, URZ, 0x3c, !UPT ;  /* 0x0000001c10067292 */ /* 0x000fe4000f8e3cff */
[----:B------:R-:W-:Y:S02]  /*db00*/  USEL UR19, UR19, UR36, UP0 ;  /* 0x0000002413137287 */ /* 0x000fe40008000000 */
[----:B------:R-:W-:Y:S02]  /*db10*/  UISETP.GE.AND UP2, UPT, UR6, URZ, UPT ;  /* 0x000000ff0600728c */ /* 0x000fe4000bf46270 */
[----:B------:R-:W-:Y:S02]  /*db20*/  UISETP.NE.U32.AND UP0, UPT, UR17, URZ, UPT ;  /* 0x000000ff1100728c */ /* 0x000fe4000bf05070 */
[----:B------:R-:W-:-:S02]  /*db30*/  UIADD3 UR6, UPT, UPT, URZ, -UR19, URZ ;  /* 0x80000013ff067290 */ /* 0x000fc4000fffe0ff */
[----:B------:R-:W-:Y:S02]  /*db40*/  UISETP.NE.AND.EX UP0, UPT, UR16, URZ, UPT, UP0 ;  /* 0x000000ff1000728c */ /* 0x000fe4000bf05300 */
[----:B------:R-:W-:-:S04]  /*db50*/  USEL UR19, UR6, UR19, !UP2 ;  /* 0x0000001306137287 */ /* 0x000fc8000d000000 */
[----:B------:R-:W-:Y:S01]  /*db60*/  USEL UR19, UR19, 0xffffffff, UP0 ;  /* 0xffffffff13137887 */ /* 0x000fe20008000000 */
[----:B------:R-:W-:Y:S11]  /*db70*/  RET.REL.NODEC R4 `(_attn_fwd_tma_ws_persistent) ;  /* 0xffffff2404207950 */ /* 0x000ff60003c3ffff */
.L_x_77:
[----:B------:R-:W-:Y:S02]  /*db80*/  UIADD3 UR6, UP2, UPT, URZ, -UR25, URZ ;  /* 0x80000019ff067290 */ /* 0x000fe4000ff5e0ff */
[----:B------:R-:W-:Y:S02]  /*db90*/  UISETP.GE.AND UP0, UPT, UR23, URZ, UPT ;  /* 0x000000ff1700728c */ /* 0x000fe4000bf06270 */
[----:B------:R-:W-:Y:S02]  /*dba0*/  UIADD3.X UR4, UPT, UPT, URZ, ~UR23, URZ, UP2, !UPT ;  /* 0x80000017ff047290 */ /* 0x000fe400097fe4ff */
[----:B------:R-:W-:Y:S02]  /*dbb0*/  USEL UR6, UR6, UR25, !UP0 ;  /* 0x0000001906067287 */ /* 0x000fe4000c000000 */
[----:B------:R-:W-:-:S09]  /*dbc0*/  USEL UR7, UR4, UR23, !UP0 ;  /* 0x0000001704077287 */ /* 0x000fd2000c000000 */
        /* <DEDUP_REMOVED lines=9> */
[----:B------:R-:W-:Y:S02]  /*dc60*/  UIMAD UR17, UR4, UR7, UR17 ;  /* 0x00000007041172a4 */ /* 0x000fe4000f8e0211 */
[----:B------:R-:W-:Y:S02]  /*dc70*/  UIADD3 UR27, UP0, UPT, URZ, -UR16, URZ ;  /* 0x80000010ff1b7290 */ /* 0x000fe4000ff1e0ff */
[----:B------:R-:W-:Y:S02]  /*dc80*/  UIMAD UR18, UR5, UR6, UR17 ;  /* 0x00000006051272a4 */ /* 0x000fe4000f8e0211 */
[----:B------:R-:W-:Y:S02]  /*dc90*/  UIMAD.WIDE.U32 UR16, UR4, UR27, URZ ;  /* 0x0000001b041072a5 */ /* 0x000fe4000f8e00ff */
[----:B------:R-:W-:-:S05]  /*dca0*/  UIADD3.X UR28, UPT, UPT, URZ, ~UR18, URZ, UP0, !UPT ;  /* 0x80000012ff1c7290 */ /* 0x000fca00087fe4ff */
[----:B------:R-:W-:Y:S01]  /*dcb0*/  UMOV UR16, UR17 ;  /* 0x0000001100107c82 */ /* 0x000fe20008000000 */
[----:B------:R-:W-:Y:S02]  /*dcc0*/  UMOV UR17, UR4 ;  /* 0x0000000400117c82 */ /* 0x000fe40008000000 */
[----:B------:R-:W-:Y:S02]  /*dcd0*/  UIMAD.WIDE.U32 UR18, UP0, UR4, UR28, UR16 ;  /* 0x0000001c041272a5 */ /* 0x000fe4000f800010 */
[----:B------:R-:W-:Y:S02]  /*dce0*/  UIMAD.WIDE.U32 UR16, UR5, UR28, URZ ;  /* 0x0000001c051072a5 */ /* 0x000fe4000f8e00ff */
[----:B------:R-:W-:Y:S02]  /*dcf0*/  UIMAD.WIDE.U32 UR18, UP2, UR5, UR27, UR18 ;  /* 0x0000001b051272a5 */ /* 0x000fe4000f840012 */
[----:B------:R-:W-:Y:S02]  /*dd00*/  UIMAD UR28, UR5, UR28, URZ ;  /* 0x0000001c051c72a4 */ /* 0x000fe4000f8e02ff */
[----:B------:R-:W-:-:S02]  /*dd10*/  UIADD3.X UR16, UPT, UPT, UR17, UR5, URZ, UP0, !UPT ;  /* 0x0000000511107290 */ /* 0x000fc400087fe4ff */
[----:B------:R-:W-:-:S04]  /*dd20*/  UIADD3 UR19, UP3, UPT, UR28, UR19, URZ ;  /* 0x000000131c137290 */ /* 0x000fc8000ff7e0ff */
[----:B------:R-:W-:Y:S02]  /*dd30*/  UIMAD.WIDE.U32 UR4, UR19, UR6, URZ ;  /* 0x00000006130472a5 */ /* 0x000fe4000f8e00ff */
[----:B------:R-:W-:Y:S02]  /*dd40*/  UIADD3.X UR27, UPT, UPT, URZ, URZ, UR16, UP3, UP2 ;  /* 0x000000ffff1b7290 */ /* 0x000fe40009fe4410 */
[----:B------:R-:W-:Y:S02]  /*dd50*/  UIMAD UR5, UR19, UR7, UR5 ;  /* 0x00000007130572a4 */ /* 0x000fe4000f8e0205 */
[----:B------:R-:W-:Y:S02]  /*dd60*/  UIADD3 UR29, UP0, UPT, URZ, -UR4, URZ ;  /* 0x80000004ff1d7290 */ /* 0x000fe4000ff1e0ff */
[----:B------:R-:W-:Y:S02]  /*dd70*/  UIMAD UR16, UR27, UR6, UR5 ;  /* 0x000000061b1072a4 */ /* 0x000fe4000f8e0205 */
[----:B------:R-:W-:-:S02]  /*dd80*/  UIMAD.WIDE.U32 UR4, UR19, UR29, URZ ;  /* 0x0000001d130472a5 */ /* 0x000fc4000f8e00ff */
[----:B------:R-:W-:Y:S02]  /*dd90*/  UIADD3.X UR30, UPT, UPT, URZ, ~UR16, URZ, UP0, !UPT ;  /* 0x80000010ff1e7290 */ /* 0x000fe400087fe4ff */
[----:B------:R-:W-:Y:S02]  /*dda0*/  UIADD3 UR28, UP0, UPT, URZ, -UR26, URZ ;  /* 0x8000001aff1c7290 */ /* 0x000fe4000ff1e0ff */
[----:B------:R-:W-:Y:S01]  /*ddb0*/  UISETP.GE.AND UP3, UPT, UR14, URZ, UPT ;  /* 0x000000ff0e00728c */ /* 0x000fe2000bf66270 */
[----:B------:R-:W-:Y:S01]  /*ddc0*/  UMOV UR18, UR5 ;  /* 0x0000000500127c82 */ /* 0x000fe20008000000 */
[----:B------:R-:W-:Y:S02]  /*ddd0*/  UIMAD.WIDE.U32 UR4, UR27, UR30, URZ ;  /* 0x0000001e1b0472a5 */ /* 0x000fe4000f8e00ff */
[----:B------:R-:W-:Y:S02]  /*dde0*/  UIMAD.WIDE.U32 UR16, UP2, UR19, UR30, UR18 ;  /* 0x0000001e131072a5 */ /* 0x000fe4000f840012 */
[----:B------:R-:W-:-:S02]  /*ddf0*/  UIMAD UR18, UR27, UR30, URZ ;  /* 0x0000001e1b1272a4 */ /* 0x000fc4000f8e02ff */
[----:B------:R-:W-:Y:S02]  /*de00*/  UIMAD.WIDE.U32 UR16, UP4, UR27, UR29, UR16 ;  /* 0x0000001d1b1072a5 */ /* 0x000fe4000f880010 */
[----:B------:R-:W-:Y:S02]  /*de10*/  USEL UR26, UR28, UR26, !UP3 ;  /* 0x0000001a1c1a7287 */ /* 0x000fe4000d800000 */
[----:B------:R-:W-:Y:S02]  /*de20*/  UIADD3 UR18, UP5, UPT, UR18, UR17, URZ ;  /* 0x0000001112127290 */ /* 0x000fe4000ffbe0ff */
[----:B------:R-:W-:Y:S02]  /*de30*/  UIADD3.X UR19, UPT, UPT, URZ, ~UR14, URZ, UP0, !UPT ;  /* 0x8000000eff137290 */ /* 0x000fe400087fe4ff */
[----:B------:R-:W-:Y:S02]  /*de40*/  UIMAD.WIDE.U32 UR16, UR18, UR26, URZ ;  /* 0x0000001a121072a5 */ /* 0x000fe4000f8e00ff */
[----:B------:R-:W-:-:S02]  /*de50*/  UIADD3.X UR27, UPT, UPT, UR5, UR27, URZ, UP2, !UPT ;  /* 0x0000001b051b7290 */ /* 0x000fc400097fe4ff */
[----:B------:R-:W-:Y:S01]  /*de60*/  USEL UR19, UR19, UR14, !UP3 ;  /* 0x0000000e13137287 */ /* 0x000fe2000d800000 */
[----:B------:R-:W-:Y:S02]  /*de70*/  UMOV UR5, URZ ;  /* 0x000000ff00057c82 */ /* 0x000fe40008000000 */
[----:B------:R-:W-:Y:S01]  /*de80*/  UMOV UR4, UR17 ;  /* 0x0000001100047c82 */ /* 0x000fe20008000000 */
[----:B------:R-:W-:Y:S02]  /*de90*/  UIADD3.X UR27, UPT, UPT, URZ, URZ, UR27, UP5, UP4 ;  /* 0x000000ffff1b7290 */ /* 0x000fe4000afe841b */
[----:B------:R-:W-:Y:S02]  /*dea0*/  UIMAD.WIDE.U32 UR4, UR18, UR19, UR4 ;  /* 0x00000013120472a5 */ /* 0x000fe4000f8e0004 */
[----:B------:R-:W-:Y:S02]  /*deb0*/  UIMAD UR18, UR27, UR19, URZ ;  /* 0x000000131b1272a4 */ /* 0x000fe4000f8e02ff */
[----:B------:R-:W-:-:S02]  /*dec0*/  UIMAD.WIDE.U32 UR4, UP0, UR27, UR26, UR4 ;  /* 0x0000001a1b0472a5 */ /* 0x000fc4000f800004 */
[----:B------:R-:W-:Y:S02]  /*ded0*/  UIMAD.WIDE.U32 UR16, UR27, UR19, URZ ;  /* 0x000000131b1072a5 */ /* 0x000fe4000f8e00ff */
[----:B------:R-:W-:Y:S02]  /*dee0*/  UIADD3 UR18, UP2, UPT, UR18, UR5, URZ ;  /* 0x0000000512127290 */ /* 0x000fe4000ff5e0ff */
[----:B------:R-:W-:Y:S02]  /*def0*/  UIADD3.X UR16, UPT, UPT, UR17, URZ, URZ, UP0, !UPT ;  /* 0x000000ff11107290 */ /* 0x000fe400087fe4ff */
[----:B------:R-:W-:Y:S02]  /*df00*/  UIMAD.WIDE.U32 UR4, UR18, UR6, URZ ;  /* 0x00000006120472a5 */ /* 0x000fe4000f8e00ff */
[----:B------:R-:W-:Y:S02]  /*df10*/  UIADD3.X UR16, UPT, UPT, URZ, UR16, URZ, UP2, !UPT ;  /* 0x00000010ff107290 */ /* 0x000fe400097fe4ff */
[----:B------:R-:W-:-:S02]  /*df20*/  UIMAD UR5, UR18, UR7, UR5 ;  /* 0x00000007120572a4 */ /* 0x000fc4000f8e0205 */
[----:B------:R-:W-:Y:S02]  /*df30*/  UIADD3 UR17, UP2, UPT, -UR4, UR26, URZ ;  /* 0x0000001a04117290 */ /* 0x000fe4000ff5e1ff */
[----:B------:R-:W-:Y:S02]  /*df40*/  UIMAD UR5, UR16, UR6, UR5 ;  /* 0x00000006100572a4 */ /* 0x000fe4000f8e0205 */
[----:B------:R-:W-:Y:S02]  /*df50*/  UISETP.GE.U32.AND UP0, UPT, UR17, UR6, UPT ;  /* 0x000000061100728c */ /* 0x000fe4000bf06070 */
[----:B------:R-:W-:Y:S02]  /*df60*/  UIADD3.X UR19, UPT, UPT, ~UR5, UR19, URZ, UP2, !UPT ;  /* 0x0000001305137290 */ /* 0x000fe400097fe5ff */
[----:B------:R-:W-:Y:S02]  /*df70*/  UIADD3 UR5, UP2, UPT, UR17, -UR6, URZ ;  /* 0x8000000611057290 */ /* 0x000fe4000ff5e0ff */
[----:B------:R-:W-:-:S02]  /*df80*/  UISETP.GE.U32.AND.EX UP0, UPT, UR19, UR7, UPT, UP0 ;  /* 0x000000071300728c */ /* 0x000fc4000bf06100 */
[----:B------:R-:W-:Y:S02]  /*df90*/  UIADD3 UR4, UPT, UPT, UR18, 0x1, URZ ;  /* 0x0000000112047890 */ /* 0x000fe4000fffe0ff */
[----:B------:R-:W-:Y:S02]  /*dfa0*/  UIADD3.X UR16, UPT, UPT, UR19, ~UR7, URZ, UP2, !UPT ;  /* 0x8000000713107290 */ /* 0x000fe400097fe4ff */
[----:B------:R-:W-:Y:S02]  /*dfb0*/  USEL UR5, UR5, UR17, UP0 ;  /* 0x0000001105057287 */ /* 0x000fe40008000000 */
[----:B------:R-:W-:Y:S02]  /*dfc0*/  USEL UR16, UR16, UR19, UP0 ;  /* 0x0000001310107287 */ /* 0x000fe40008000000 */
[----:B------:R-:W-:Y:S02]  /*dfd0*/  USEL UR18, UR4, UR18, UP0 ;  /* 0x0000001204127287 */ /* 0x000fe40008000000 */
[----:B------:R-:W-:-:S02]  /*dfe0*/  UISETP.GE.U32.AND UP0, UPT, UR5, UR6, UPT ;  /* 0x000000060500728c */ /* 0x000fc4000bf06070 */
[----:B------:R-:W-:Y:S02]  /*dff0*/  UIADD3 UR4, UPT, UPT, UR18, 0x1, URZ ;  /* 0x0000000112047890 */ /* 0x000fe4000fffe0ff */
[----:B------:R-:W-:Y:S02]  /*e000*/  UISETP.GE.U32.AND.EX UP0, UPT, UR16, UR7, UPT, UP0 ;  /* 0x000000071000728c */ /* 0x000fe4000bf06100 */
[----:B------:R-:W-:Y:S02]  /*e010*/  ULOP3.LUT UR14, UR23, UR14, URZ, 0x3c, !UPT ;  /* 0x0000000e170e7292 */ /* 0x000fe4000f8e3cff */
[----:B------:R-:W-:Y:S02]  /*e020*/  USEL UR4, UR4, UR18, UP0 ;  /* 0x0000001204047287 */ /* 0x000fe40008000000 */
[----:B------:R-:W-:Y:S02]  /*e030*/  UISETP.NE.U32.AND UP0, UPT, UR25, URZ, UPT ;  /* 0x000000ff1900728c */ /* 0x000fe4000bf05070 */
[----:B------:R-:W-:-:S02]  /*e040*/  UISETP.GE.AND UP2, UPT, UR14, URZ, UPT ;  /* 0x000000ff0e00728c */ /* 0x000fc4000bf46270 */
[----:B------:R-:W-:Y:S02]  /*e050*/  UIADD3 UR5, UPT, UPT, URZ, -UR4, URZ ;  /* 0x80000004ff057290 */ /* 0x000fe4000fffe0ff */
[----:B------:R-:W-:Y:S02]  /*e060*/  UISETP.NE.AND.EX UP0, UPT, UR23, URZ, UPT, UP0 ;  /* 0x000000ff1700728c */ /* 0x000fe4000bf05300 */
[----:B------:R-:W-:-:S04]  /*e070*/  USEL UR4, UR5, UR4, !UP2 ;  /* 0x0000000405047287 */ /* 0x000fc8000d000000 */
[----:B------:R-:W-:Y:S01]  /*e080*/  USEL UR25, UR4, 0xffffffff, UP0 ;  /* 0xffffffff04197887 */ /* 0x000fe20008000000 */
[----:B------:R-:W-:Y:S11]  /*e090*/  RET.REL.NODEC R2 `(_attn_fwd_tma_ws_persistent) ;  /* 0xffffff1c02d87950 */ /* 0x000ff60003c3ffff */
.L_x_226:
[----:B------:R-:W-:-:S00]  /*e0a0*/  BRA `(.L_x_226) ;  /* 0xfffffffc00fc7947 */ /* 0x000fc0000383ffff */
[----:B------:R-:W-:-:S00]  /*e0b0*/  NOP ;  /* 0x0000000000007918 */ /* 0x000fc00000000000 */
        /* <DEDUP_REMOVED lines=12> */
.L_x_238:


//--------------------- .nv.global.init           --------------------------
	.section	.nv.global.init,"aw",@progbits
.nv.global.init:
	.type		_$_str,@object
	.size		_$_str,(.L_3 - _$_str)
_$_str:
        /*0000*/ 	.byte	0x5f, 0x5f, 0x43, 0x55, 0x44, 0x41, 0x5f, 0x46, 0x54, 0x5a, 0x00
.L_3:


//--------------------- .nv.shared._attn_fwd_tma_ws_persistent --------------------------
	.section	.nv.shared._attn_fwd_tma_ws_persistent,"aw",@nobits
	.sectionflags	@""
	.align	16
	.zero		1024


//--------------------- .nv.shared.reserved.0     --------------------------
	.section	.nv.shared.reserved.0,"aw",@nobits
	.align	8
	.weak		__nv_reservedSMEM_offset_0_alias
	.size		__nv_reservedSMEM_offset_0_alias, 0, 64
	.other		__nv_reservedSMEM_offset_0_alias,@"STO_CUDA_RESERVED_SHARED STV_DEFAULT"
__nv_reservedSMEM_offset_0_alias:
	.zero		0
.nv.shared.reserved.0:
	.zero		64
	.weak		__nv_reservedSMEM_allocation_phase
	.type		__nv_reservedSMEM_allocation_phase,@object
	.size		__nv_reservedSMEM_allocation_phase,(.L_0 - __nv_reservedSMEM_allocation_phase)
__nv_reservedSMEM_allocation_phase:
	.zero		1
.L_0:
	.zero		7
	.weak		__nv_reservedSMEM_devtool_atexit_pc
	.type		__nv_reservedSMEM_devtool_atexit_pc,@object
	.size		__nv_reservedSMEM_devtool_atexit_pc,(__nv_reservedSMEM_allocation_mask - __nv_reservedSMEM_devtool_atexit_pc)
__nv_reservedSMEM_devtool_atexit_pc:
	.zero		8
	.weak		__nv_reservedSMEM_allocation_mask
	.type		__nv_reservedSMEM_allocation_mask,@object
	.size		__nv_reservedSMEM_allocation_mask,(.L_2 - __nv_reservedSMEM_allocation_mask)
__nv_reservedSMEM_allocation_mask:
	.zero		4
.L_2:


//--------------------- .nv.constant0._attn_fwd_tma_ws_persistent --------------------------
	.section	.nv.constant0._attn_fwd_tma_ws_persistent,"a",@progbits
	.sectionflags	@""
	.align	4
.nv.constant0._attn_fwd_tma_ws_persistent:
	.zero		1016


//--------------------- SYMBOLS --------------------------

	.type		.nv.reservedSmem.offset0,@object
	.size		.nv.reservedSmem.offset0,0x4
	.type		.nv.reservedSmem.cap,@object
	.size		.nv.reservedSmem.cap,0x4
